//
// Generated by NVIDIA NVVM Compiler
//
// Compiler Build ID: CL-36424714
// Cuda compilation tools, release 13.0, V13.0.88
// Based on NVVM 20.0.0
//

.version 9.0
.target sm_100
.address_size 64

	// .globl	execute_task
// _ZZ12execute_taskE5sdata has been demoted

.visible .entry execute_task(
	.param .u32 execute_task_param_0,
	.param .u32 execute_task_param_1,
	.param .u32 execute_task_param_2,
	.param .u64 .ptr .align 1 execute_task_param_3,
	.param .u64 .ptr .align 1 execute_task_param_4,
	.param .u64 .ptr .align 1 execute_task_param_5,
	.param .u64 .ptr .align 1 execute_task_param_6
)
{
	.reg .pred 	%p<41>;
	.reg .b32 	%r<81>;
	.reg .b32 	%f<167>;
	.reg .b64 	%rd<68>;
	// demoted variable
	.shared .align 4 .b8 _ZZ12execute_taskE5sdata[1024];
	ld.param.u32 	%r41, [execute_task_param_0];
	ld.param.u32 	%r42, [execute_task_param_1];
	ld.param.u32 	%r43, [execute_task_param_2];
	ld.param.u64 	%rd23, [execute_task_param_3];
	ld.param.u64 	%rd24, [execute_task_param_4];
	ld.param.u64 	%rd25, [execute_task_param_5];
	ld.param.u64 	%rd22, [execute_task_param_6];
	cvta.to.global.u64 	%rd1, %rd24;
	cvta.to.global.u64 	%rd2, %rd23;
	cvta.to.global.u64 	%rd3, %rd25;
	mov.u32 	%r1, %ctaid.x;
	mov.u32 	%r2, %ctaid.y;
	setp.ge.s32 	%p1, %r1, %r41;
	setp.ge.s32 	%p2, %r2, %r43;
	or.pred  	%p3, %p1, %p2;
	@%p3 bra 	$L__BB0_56;
	cvt.rn.f32.s32 	%f47, %r42;
	rsqrt.approx.f32 	%f1, %f47;
	mov.u32 	%r3, %tid.x;
	setp.ge.u32 	%p4, %r3, %r41;
	mov.f32 	%f152, 0fF149F2CA;
	@%p4 bra 	$L__BB0_14;
	mul.lo.s32 	%r44, %r42, %r1;
	cvt.s64.s32 	%rd4, %r44;
	setp.lt.s32 	%p5, %r42, 1;
	mov.u32 	%r4, %ntid.x;
	@%p5 bra 	$L__BB0_12;
	and.b32  	%r5, %r42, 3;
	and.b32  	%r6, %r42, 2147483644;
	mov.f32 	%f152, 0fF149F2CA;
	mov.u32 	%r66, %r3;
$L__BB0_4:
	setp.lt.u32 	%p7, %r42, 4;
	mul.lo.s32 	%r46, %r66, %r42;
	cvt.s64.s32 	%rd5, %r46;
	mov.f32 	%f150, 0f00000000;
	mov.b32 	%r68, 0;
	@%p7 bra 	$L__BB0_7;
	mov.f32 	%f150, 0f00000000;
	mov.b32 	%r67, 0;
$L__BB0_6:
	.pragma "nounroll";
	cvt.u64.u32 	%rd26, %r67;
	add.s64 	%rd27, %rd26, %rd4;
	shl.b64 	%rd28, %rd27, 2;
	add.s64 	%rd29, %rd2, %rd28;
	ld.global.nc.f32 	%f53, [%rd29];
	add.s64 	%rd30, %rd26, %rd5;
	shl.b64 	%rd31, %rd30, 2;
	add.s64 	%rd32, %rd1, %rd31;
	ld.global.nc.f32 	%f54, [%rd32];
	fma.rn.f32 	%f55, %f53, %f54, %f150;
	ld.global.nc.f32 	%f56, [%rd29+4];
	ld.global.nc.f32 	%f57, [%rd32+4];
	fma.rn.f32 	%f58, %f56, %f57, %f55;
	ld.global.nc.f32 	%f59, [%rd29+8];
	ld.global.nc.f32 	%f60, [%rd32+8];
	fma.rn.f32 	%f61, %f59, %f60, %f58;
	ld.global.nc.f32 	%f62, [%rd29+12];
	ld.global.nc.f32 	%f63, [%rd32+12];
	fma.rn.f32 	%f150, %f62, %f63, %f61;
	add.s32 	%r67, %r67, 4;
	setp.ne.s32 	%p8, %r67, %r6;
	mov.u32 	%r68, %r6;
	@%p8 bra 	$L__BB0_6;
$L__BB0_7:
	setp.eq.s32 	%p9, %r5, 0;
	@%p9 bra 	$L__BB0_11;
	setp.eq.s32 	%p10, %r5, 1;
	cvt.u64.u32 	%rd33, %r68;
	add.s64 	%rd34, %rd33, %rd4;
	shl.b64 	%rd35, %rd34, 2;
	add.s64 	%rd6, %rd2, %rd35;
	ld.global.nc.f32 	%f64, [%rd6];
	add.s64 	%rd36, %rd33, %rd5;
	shl.b64 	%rd37, %rd36, 2;
	add.s64 	%rd7, %rd1, %rd37;
	ld.global.nc.f32 	%f65, [%rd7];
	fma.rn.f32 	%f150, %f64, %f65, %f150;
	@%p10 bra 	$L__BB0_11;
	setp.eq.s32 	%p11, %r5, 2;
	ld.global.nc.f32 	%f66, [%rd6+4];
	ld.global.nc.f32 	%f67, [%rd7+4];
	fma.rn.f32 	%f150, %f66, %f67, %f150;
	@%p11 bra 	$L__BB0_11;
	ld.global.nc.f32 	%f68, [%rd6+8];
	ld.global.nc.f32 	%f69, [%rd7+8];
	fma.rn.f32 	%f150, %f68, %f69, %f150;
$L__BB0_11:
	mul.f32 	%f70, %f1, %f150;
	max.f32 	%f152, %f152, %f70;
	add.s32 	%r66, %r66, %r4;
	setp.lt.s32 	%p12, %r66, %r41;
	@%p12 bra 	$L__BB0_4;
	bra.uni 	$L__BB0_14;
$L__BB0_12:
	mul.f32 	%f12, %f1, 0f00000000;
	mov.f32 	%f152, 0fF149F2CA;
	mov.u32 	%r69, %r3;
$L__BB0_13:
	max.f32 	%f152, %f152, %f12;
	add.s32 	%r69, %r69, %r4;
	setp.lt.s32 	%p6, %r69, %r41;
	@%p6 bra 	$L__BB0_13;
$L__BB0_14:
	shl.b32 	%r48, %r3, 2;
	mov.u32 	%r49, _ZZ12execute_taskE5sdata;
	add.s32 	%r14, %r49, %r48;
	st.shared.f32 	[%r14], %f152;
	bar.sync 	0;
	mov.u32 	%r80, %ntid.x;
	setp.lt.u32 	%p13, %r80, 2;
	@%p13 bra 	$L__BB0_19;
	mov.u32 	%r70, %r80;
$L__BB0_16:
	shr.u32 	%r17, %r70, 1;
	setp.ge.u32 	%p14, %r3, %r17;
	@%p14 bra 	$L__BB0_18;
	ld.shared.f32 	%f71, [%r14];
	shl.b32 	%r50, %r17, 2;
	add.s32 	%r51, %r14, %r50;
	ld.shared.f32 	%f72, [%r51];
	max.f32 	%f73, %f71, %f72;
	st.shared.f32 	[%r14], %f73;
$L__BB0_18:
	bar.sync 	0;
	setp.gt.u32 	%p15, %r70, 3;
	mov.u32 	%r70, %r17;
	@%p15 bra 	$L__BB0_16;
$L__BB0_19:
	setp.ge.u32 	%p16, %r3, %r41;
	mov.f32 	%f159, 0f00000000;
	ld.shared.f32 	%f16, [_ZZ12execute_taskE5sdata];
	@%p16 bra 	$L__BB0_32;
	mul.lo.s32 	%r52, %r42, %r1;
	cvt.s64.s32 	%rd8, %r52;
	setp.lt.s32 	%p17, %r42, 1;
	@%p17 bra 	$L__BB0_30;
	and.b32  	%r18, %r42, 3;
	and.b32  	%r19, %r42, 2147483644;
	mov.f32 	%f159, 0f00000000;
	mov.u32 	%r71, %r3;
$L__BB0_22:
	setp.lt.u32 	%p19, %r42, 4;
	mul.lo.s32 	%r54, %r71, %r42;
	cvt.s64.s32 	%rd9, %r54;
	mov.f32 	%f157, 0f00000000;
	mov.b32 	%r73, 0;
	@%p19 bra 	$L__BB0_25;
	mov.f32 	%f157, 0f00000000;
	mov.b32 	%r72, 0;
$L__BB0_24:
	.pragma "nounroll";
	cvt.u64.u32 	%rd38, %r72;
	add.s64 	%rd39, %rd38, %rd8;
	shl.b64 	%rd40, %rd39, 2;
	add.s64 	%rd41, %rd2, %rd40;
	ld.global.nc.f32 	%f83, [%rd41];
	add.s64 	%rd42, %rd38, %rd9;
	shl.b64 	%rd43, %rd42, 2;
	add.s64 	%rd44, %rd1, %rd43;
	ld.global.nc.f32 	%f84, [%rd44];
	fma.rn.f32 	%f85, %f83, %f84, %f157;
	ld.global.nc.f32 	%f86, [%rd41+4];
	ld.global.nc.f32 	%f87, [%rd44+4];
	fma.rn.f32 	%f88, %f86, %f87, %f85;
	ld.global.nc.f32 	%f89, [%rd41+8];
	ld.global.nc.f32 	%f90, [%rd44+8];
	fma.rn.f32 	%f91, %f89, %f90, %f88;
	ld.global.nc.f32 	%f92, [%rd41+12];
	ld.global.nc.f32 	%f93, [%rd44+12];
	fma.rn.f32 	%f157, %f92, %f93, %f91;
	add.s32 	%r72, %r72, 4;
	setp.ne.s32 	%p20, %r72, %r19;
	mov.u32 	%r73, %r19;
	@%p20 bra 	$L__BB0_24;
$L__BB0_25:
	setp.eq.s32 	%p21, %r18, 0;
	@%p21 bra 	$L__BB0_29;
	setp.eq.s32 	%p22, %r18, 1;
	cvt.u64.u32 	%rd45, %r73;
	add.s64 	%rd46, %rd45, %rd8;
	shl.b64 	%rd47, %rd46, 2;
	add.s64 	%rd10, %rd2, %rd47;
	ld.global.nc.f32 	%f94, [%rd10];
	add.s64 	%rd48, %rd45, %rd9;
	shl.b64 	%rd49, %rd48, 2;
	add.s64 	%rd11, %rd1, %rd49;
	ld.global.nc.f32 	%f95, [%rd11];
	fma.rn.f32 	%f157, %f94, %f95, %f157;
	@%p22 bra 	$L__BB0_29;
	setp.eq.s32 	%p23, %r18, 2;
	ld.global.nc.f32 	%f96, [%rd10+4];
	ld.global.nc.f32 	%f97, [%rd11+4];
	fma.rn.f32 	%f157, %f96, %f97, %f157;
	@%p23 bra 	$L__BB0_29;
	ld.global.nc.f32 	%f98, [%rd10+8];
	ld.global.nc.f32 	%f99, [%rd11+8];
	fma.rn.f32 	%f157, %f98, %f99, %f157;
$L__BB0_29:
	mul.f32 	%f100, %f1, %f157;
	sub.f32 	%f101, %f100, %f16;
	mul.f32 	%f102, %f101, 0f3FB8AA3B;
	ex2.approx.f32 	%f103, %f102;
	add.f32 	%f159, %f159, %f103;
	add.s32 	%r71, %r71, %r80;
	setp.lt.s32 	%p24, %r71, %r41;
	@%p24 bra 	$L__BB0_22;
	bra.uni 	$L__BB0_32;
$L__BB0_30:
	mul.f32 	%f76, %f1, 0f00000000;
	sub.f32 	%f77, %f76, %f16;
	mul.f32 	%f78, %f77, 0f3FB8AA3B;
	ex2.approx.f32 	%f27, %f78;
	mov.f32 	%f159, 0f00000000;
	mov.u32 	%r74, %r3;
$L__BB0_31:
	add.f32 	%f159, %f159, %f27;
	add.s32 	%r74, %r74, %r80;
	setp.lt.s32 	%p18, %r74, %r41;
	@%p18 bra 	$L__BB0_31;
$L__BB0_32:
	setp.lt.u32 	%p25, %r80, 2;
	st.shared.f32 	[%r14], %f159;
	bar.sync 	0;
	@%p25 bra 	$L__BB0_37;
	mov.u32 	%r75, %r80;
$L__BB0_34:
	shr.u32 	%r28, %r75, 1;
	setp.ge.u32 	%p26, %r3, %r28;
	@%p26 bra 	$L__BB0_36;
	shl.b32 	%r56, %r28, 2;
	add.s32 	%r57, %r14, %r56;
	ld.shared.f32 	%f104, [%r57];
	ld.shared.f32 	%f105, [%r14];
	add.f32 	%f106, %f104, %f105;
	st.shared.f32 	[%r14], %f106;
$L__BB0_36:
	bar.sync 	0;
	setp.gt.u32 	%p27, %r75, 3;
	mov.u32 	%r75, %r28;
	@%p27 bra 	$L__BB0_34;
$L__BB0_37:
	setp.ge.u32 	%p28, %r3, %r41;
	ld.shared.f32 	%f108, [_ZZ12execute_taskE5sdata];
	max.f32 	%f31, %f108, 0f1E3CE508;
	mov.f32 	%f166, 0f00000000;
	@%p28 bra 	$L__BB0_50;
	mul.lo.s32 	%r58, %r42, %r1;
	cvt.s64.s32 	%rd12, %r58;
	setp.lt.s32 	%p29, %r42, 1;
	@%p29 bra 	$L__BB0_48;
	and.b32  	%r29, %r42, 3;
	and.b32  	%r30, %r42, 2147483644;
	neg.s32 	%r31, %r30;
	shl.b64 	%rd52, %rd12, 2;
	add.s64 	%rd53, %rd52, %rd2;
	add.s64 	%rd13, %rd53, 8;
	mov.f32 	%f166, 0f00000000;
	mov.u32 	%r76, %r3;
$L__BB0_40:
	setp.lt.u32 	%p31, %r42, 4;
	mul.lo.s32 	%r61, %r76, %r42;
	cvt.s64.s32 	%rd14, %r61;
	mov.f32 	%f164, 0f00000000;
	mov.b32 	%r78, 0;
	@%p31 bra 	$L__BB0_43;
	shl.b64 	%rd54, %rd14, 2;
	add.s64 	%rd55, %rd1, %rd54;
	add.s64 	%rd66, %rd55, 8;
	mov.f32 	%f164, 0f00000000;
	mov.u64 	%rd67, %rd13;
	mov.u32 	%r77, %r31;
$L__BB0_42:
	.pragma "nounroll";
	ld.global.nc.f32 	%f119, [%rd67+-8];
	ld.global.nc.f32 	%f120, [%rd66+-8];
	fma.rn.f32 	%f121, %f119, %f120, %f164;
	ld.global.nc.f32 	%f122, [%rd67+-4];
	ld.global.nc.f32 	%f123, [%rd66+-4];
	fma.rn.f32 	%f124, %f122, %f123, %f121;
	ld.global.nc.f32 	%f125, [%rd67];
	ld.global.nc.f32 	%f126, [%rd66];
	fma.rn.f32 	%f127, %f125, %f126, %f124;
	ld.global.nc.f32 	%f128, [%rd67+4];
	ld.global.nc.f32 	%f129, [%rd66+4];
	fma.rn.f32 	%f164, %f128, %f129, %f127;
	add.s32 	%r77, %r77, 4;
	add.s64 	%rd67, %rd67, 16;
	add.s64 	%rd66, %rd66, 16;
	setp.ne.s32 	%p32, %r77, 0;
	mov.u32 	%r78, %r30;
	@%p32 bra 	$L__BB0_42;
$L__BB0_43:
	setp.eq.s32 	%p33, %r29, 0;
	@%p33 bra 	$L__BB0_47;
	setp.eq.s32 	%p34, %r29, 1;
	cvt.u64.u32 	%rd56, %r78;
	add.s64 	%rd57, %rd56, %rd12;
	shl.b64 	%rd58, %rd57, 2;
	add.s64 	%rd20, %rd2, %rd58;
	ld.global.nc.f32 	%f130, [%rd20];
	add.s64 	%rd59, %rd56, %rd14;
	shl.b64 	%rd60, %rd59, 2;
	add.s64 	%rd21, %rd1, %rd60;
	ld.global.nc.f32 	%f131, [%rd21];
	fma.rn.f32 	%f164, %f130, %f131, %f164;
	@%p34 bra 	$L__BB0_47;
	setp.eq.s32 	%p35, %r29, 2;
	ld.global.nc.f32 	%f132, [%rd20+4];
	ld.global.nc.f32 	%f133, [%rd21+4];
	fma.rn.f32 	%f164, %f132, %f133, %f164;
	@%p35 bra 	$L__BB0_47;
	ld.global.nc.f32 	%f134, [%rd20+8];
	ld.global.nc.f32 	%f135, [%rd21+8];
	fma.rn.f32 	%f164, %f134, %f135, %f164;
$L__BB0_47:
	mul.f32 	%f136, %f1, %f164;
	sub.f32 	%f137, %f136, %f16;
	mul.f32 	%f138, %f137, 0f3FB8AA3B;
	ex2.approx.f32 	%f139, %f138;
	div.rn.f32 	%f140, %f139, %f31;
	mad.lo.s32 	%r62, %r76, %r43, %r2;
	mul.wide.s32 	%rd61, %r62, 4;
	add.s64 	%rd62, %rd3, %rd61;
	ld.global.nc.f32 	%f141, [%rd62];
	fma.rn.f32 	%f166, %f140, %f141, %f166;
	add.s32 	%r76, %r76, %r80;
	setp.lt.s32 	%p36, %r76, %r41;
	@%p36 bra 	$L__BB0_40;
	bra.uni 	$L__BB0_50;
$L__BB0_48:
	mul.f32 	%f110, %f1, 0f00000000;
	sub.f32 	%f111, %f110, %f16;
	mul.f32 	%f112, %f111, 0f3FB8AA3B;
	ex2.approx.f32 	%f113, %f112;
	div.rn.f32 	%f42, %f113, %f31;
	mov.f32 	%f166, 0f00000000;
	mov.u32 	%r79, %r3;
$L__BB0_49:
	mad.lo.s32 	%r59, %r79, %r43, %r2;
	mul.wide.s32 	%rd50, %r59, 4;
	add.s64 	%rd51, %rd3, %rd50;
	ld.global.nc.f32 	%f114, [%rd51];
	fma.rn.f32 	%f166, %f42, %f114, %f166;
	add.s32 	%r79, %r79, %r80;
	setp.lt.s32 	%p30, %r79, %r41;
	@%p30 bra 	$L__BB0_49;
$L__BB0_50:
	setp.lt.u32 	%p37, %r80, 2;
	st.shared.f32 	[%r14], %f166;
	bar.sync 	0;
	@%p37 bra 	$L__BB0_54;
$L__BB0_51:
	shr.u32 	%r40, %r80, 1;
	setp.ge.u32 	%p38, %r3, %r40;
	@%p38 bra 	$L__BB0_53;
	shl.b32 	%r63, %r40, 2;
	add.s32 	%r64, %r14, %r63;
	ld.shared.f32 	%f142, [%r64];
	ld.shared.f32 	%f143, [%r14];
	add.f32 	%f144, %f142, %f143;
	st.shared.f32 	[%r14], %f144;
$L__BB0_53:
	bar.sync 	0;
	setp.gt.u32 	%p39, %r80, 3;
	mov.u32 	%r80, %r40;
	@%p39 bra 	$L__BB0_51;
$L__BB0_54:
	setp.ne.s32 	%p40, %r3, 0;
	@%p40 bra 	$L__BB0_56;
	ld.shared.f32 	%f145, [_ZZ12execute_taskE5sdata];
	mad.lo.s32 	%r65, %r43, %r1, %r2;
	cvta.to.global.u64 	%rd63, %rd22;
	mul.wide.u32 	%rd64, %r65, 4;
	add.s64 	%rd65, %rd63, %rd64;
	st.global.f32 	[%rd65], %f145;
$L__BB0_56:
	ret;

}


// ===== COMPILED SASS (sm_100) =====

	.target	sm_100

	.elftype	@"ET_EXEC"


//--------------------- .note.nv.tkinfo           --------------------------
	.section	.note.nv.tkinfo,"",@"SHT_NOTE"
	.sectionflags	@"SHF_NOTE_NV_TKINFO"
	.tkinfo
        /*0018*/ 	.word	0x00000002
        /*0030*/ 	.string	""
        /*0030*/ 	.string	"ptxas"
        /*0030*/ 	.string	"Cuda compilation tools, release 13.0, V13.0.88"
        /*0030*/ 	.string	"Build cuda_13.0.r13.0/compiler.36424714_0"
        /*0030*/ 	.string	"-arch sm_100 -m 64 "



//--------------------- .note.nv.cuinfo           --------------------------
	.section	.note.nv.cuinfo,"",@"SHT_NOTE"
	.sectionflags	@"SHF_NOTE_NV_CUINFO"
        /*0018*/ 	.short	0x0002
        /*001a*/ 	.short	0x0064
        /*001c*/ 	.short	0x0082
	.zero		2


//--------------------- .nv.info                  --------------------------
	.section	.nv.info,"",@"SHT_CUDA_INFO"
	.align	4


	//----- nvinfo : EIATTR_REGCOUNT
	.align		4
        /*0000*/ 	.byte	0x04, 0x2f
        /*0002*/ 	.short	(.L_1 - .L_0)
	.align		4
.L_0:
        /*0004*/ 	.word	index@(execute_task)
        /*0008*/ 	.word	0x0000001f


	//----- nvinfo : EIATTR_FRAME_SIZE
	.align		4
.L_1:
        /*000c*/ 	.byte	0x04, 0x11
        /*000e*/ 	.short	(.L_3 - .L_2)
	.align		4
.L_2:
        /*0010*/ 	.word	index@($__internal_0_$__cuda_sm3x_div_rn_noftz_f32_slowpath)
        /*0014*/ 	.word	0x00000000


	//----- nvinfo : EIATTR_FRAME_SIZE
	.align		4
.L_3:
        /*0018*/ 	.byte	0x04, 0x11
        /*001a*/ 	.short	(.L_5 - .L_4)
	.align		4
.L_4:
        /*001c*/ 	.word	index@(execute_task)
        /*0020*/ 	.word	0x00000000


	//----- nvinfo : EIATTR_MIN_STACK_SIZE
	.align		4
.L_5:
        /*0024*/ 	.byte	0x04, 0x12
        /*0026*/ 	.short	(.L_7 - .L_6)
	.align		4
.L_6:
        /*0028*/ 	.word	index@(execute_task)
        /*002c*/ 	.word	0x00000000
.L_7:


//--------------------- .nv.compat                --------------------------
	.section	.nv.compat,"",@"SHT_CUDA_COMPAT_INFO"
	.align	4
        /*0000*/ 	.byte	0x02, 0x09, 0x00, 0x00, 0x02, 0x02, 0x01, 0x00, 0x02, 0x05, 0x05, 0x00, 0x03, 0x07, 0x01, 0x01
        /*0010*/ 	.byte	0x02, 0x03, 0x00, 0x00, 0x02, 0x06, 0x01, 0x00, 0x04, 0x0b, 0x08, 0x00, 0x01, 0x00, 0x00, 0x00
        /*0020*/ 	.byte	0x00, 0x00, 0x00, 0x00


//--------------------- .nv.info.execute_task     --------------------------
	.section	.nv.info.execute_task,"",@"SHT_CUDA_INFO"
	.sectionflags	@""
	.align	4


	//----- nvinfo : EIATTR_CUDA_API_VERSION
	.align		4
        /*0000*/ 	.byte	0x04, 0x37
        /*0002*/ 	.short	(.L_9 - .L_8)
.L_8:
        /*0004*/ 	.word	0x00000082


	//----- nvinfo : EIATTR_KPARAM_INFO
	.align		4
.L_9:
        /*0008*/ 	.byte	0x04, 0x17
        /*000a*/ 	.short	(.L_11 - .L_10)
.L_10:
        /*000c*/ 	.word	0x00000000
        /*0010*/ 	.short	0x0006
        /*0012*/ 	.short	0x0028
        /*0014*/ 	.byte	0x00, 0xf5, 0x21, 0x00


	//----- nvinfo : EIATTR_KPARAM_INFO
	.align		4
.L_11:
        /*0018*/ 	.byte	0x04, 0x17
        /*001a*/ 	.short	(.L_13 - .L_12)
.L_12:
        /*001c*/ 	.word	0x00000000
        /*0020*/ 	.short	0x0005
        /*0022*/ 	.short	0x0020
        /*0024*/ 	.byte	0x00, 0xf5, 0x21, 0x00


	//----- nvinfo : EIATTR_KPARAM_INFO
	.align		4
.L_13:
        /*0028*/ 	.byte	0x04, 0x17
        /*002a*/ 	.short	(.L_15 - .L_14)
.L_14:
        /*002c*/ 	.word	0x00000000
        /*0030*/ 	.short	0x0004
        /*0032*/ 	.short	0x0018
        /*0034*/ 	.byte	0x00, 0xf5, 0x21, 0x00


	//----- nvinfo : EIATTR_KPARAM_INFO
	.align		4
.L_15:
        /*0038*/ 	.byte	0x04, 0x17
        /*003a*/ 	.short	(.L_17 - .L_16)
.L_16:
        /*003c*/ 	.word	0x00000000
        /*0040*/ 	.short	0x0003
        /*0042*/ 	.short	0x0010
        /*0044*/ 	.byte	0x00, 0xf5, 0x21, 0x00


	//----- nvinfo : EIATTR_KPARAM_INFO
	.align		4
.L_17:
        /*0048*/ 	.byte	0x04, 0x17
        /*004a*/ 	.short	(.L_19 - .L_18)
.L_18:
        /*004c*/ 	.word	0x00000000
        /*0050*/ 	.short	0x0002
        /*0052*/ 	.short	0x0008
        /*0054*/ 	.byte	0x00, 0xf0, 0x11, 0x00


	//----- nvinfo : EIATTR_KPARAM_INFO
	.align		4
.L_19:
        /*0058*/ 	.byte	0x04, 0x17
        /*005a*/ 	.short	(.L_21 - .L_20)
.L_20:
        /*005c*/ 	.word	0x00000000
        /*0060*/ 	.short	0x0001
        /*0062*/ 	.short	0x0004
        /*0064*/ 	.byte	0x00, 0xf0, 0x11, 0x00


	//----- nvinfo : EIATTR_KPARAM_INFO
	.align		4
.L_21:
        /*0068*/ 	.byte	0x04, 0x17
        /*006a*/ 	.short	(.L_23 - .L_22)
.L_22:
        /*006c*/ 	.word	0x00000000
        /*0070*/ 	.short	0x0000
        /*0072*/ 	.short	0x0000
        /*0074*/ 	.byte	0x00, 0xf0, 0x11, 0x00


	//----- nvinfo : EIATTR_SPARSE_MMA_MASK
	.align		4
.L_23:
        /*0078*/ 	.byte	0x03, 0x50
        /*007a*/ 	.short	0x0000


	//----- nvinfo : EIATTR_MAXREG_COUNT
	.align		4
        /*007c*/ 	.byte	0x03, 0x1b
        /*007e*/ 	.short	0x00ff


	//----- nvinfo : EIATTR_NUM_BARRIERS
	.align		4
        /*0080*/ 	.byte	0x02, 0x4c
        /*0082*/ 	.byte	0x01
	.zero		1


	//----- nvinfo : EIATTR_MERCURY_ISA_VERSION
	.align		4
        /*0084*/ 	.byte	0x03, 0x5f
        /*0086*/ 	.short	0x0101


	//----- nvinfo : EIATTR_VRC_CTA_INIT_COUNT
	.align		4
        /*0088*/ 	.byte	0x02, 0x4a
	.zero		1
	.zero		1


	//----- nvinfo : EIATTR_EXIT_INSTR_OFFSETS
	.align		4
        /*008c*/ 	.byte	0x04, 0x1c
        /*008e*/ 	.short	(.L_25 - .L_24)


	//   ....[0]....
.L_24:
        /*0090*/ 	.word	0x00000070


	//   ....[1]....
        /*0094*/ 	.word	0x000019b0


	//   ....[2]....
        /*0098*/ 	.word	0x00001a50


	//----- nvinfo : EIATTR_CRS_STACK_SIZE
	.align		4
.L_25:
        /*009c*/ 	.byte	0x04, 0x1e
        /*009e*/ 	.short	(.L_27 - .L_26)
.L_26:
        /*00a0*/ 	.word	0x00000000


	//----- nvinfo : EIATTR_CBANK_PARAM_SIZE
	.align		4
.L_27:
        /*00a4*/ 	.byte	0x03, 0x19
        /*00a6*/ 	.short	0x0030


	//----- nvinfo : EIATTR_PARAM_CBANK
	.align		4
        /*00a8*/ 	.byte	0x04, 0x0a
        /*00aa*/ 	.short	(.L_29 - .L_28)
	.align		4
.L_28:
        /*00ac*/ 	.word	index@(.nv.constant0.execute_task)
        /*00b0*/ 	.short	0x0380
        /*00b2*/ 	.short	0x0030


	//----- nvinfo : EIATTR_SW_WAR
	.align		4
.L_29:
        /*00b4*/ 	.byte	0x04, 0x36
        /*00b6*/ 	.short	(.L_31 - .L_30)
.L_30:
        /*00b8*/ 	.word	0x00000008
.L_31:


//--------------------- .nv.callgraph             --------------------------
	.section	.nv.callgraph,"",@"SHT_CUDA_CALLGRAPH"
	.align	4
	.sectionentsize	8
	.align		4
        /*0000*/ 	.word	0x00000000
	.align		4
        /*0004*/ 	.word	0xffffffff
	.align		4
        /*0008*/ 	.word	0x00000000
	.align		4
        /*000c*/ 	.word	0xfffffffe
	.align		4
        /*0010*/ 	.word	0x00000000
	.align		4
        /*0014*/ 	.word	0xfffffffd
	.align		4
        /*0018*/ 	.word	0x00000000
	.align		4
        /*001c*/ 	.word	0xfffffffc


//--------------------- .text.execute_task        --------------------------
	.section	.text.execute_task,"ax",@progbits
	.align	128
        .global         execute_task
        .type           execute_task,@function
        .size           execute_task,(.L_x_47 - execute_task)
        .other          execute_task,@"STO_CUDA_ENTRY STV_DEFAULT"
execute_task:
.text.execute_task:
[----:B------:R-:W-:Y:S01]  /*0000*/  LDC R1, c[0x0][0x37c] ;  /* 0x0000df00ff017b82 */ /* 0x000fe20000000800 */
[----:B------:R-:W0:Y:S07]  /*0010*/  S2R R2, SR_CTAID.Y ;  /* 0x0000000000027919 */ /* 0x000e2e0000002600 */
[----:B------:R-:W1:Y:S01]  /*0020*/  S2UR UR7, SR_CTAID.X ;  /* 0x00000000000779c3 */ /* 0x000e620000002500 */
[----:B------:R-:W0:Y:S07]  /*0030*/  LDCU UR4, c[0x0][0x388] ;  /* 0x00007100ff0477ac */ /* 0x000e2e0008000800 */
[----:B------:R-:W1:Y:S01]  /*0040*/  LDC R6, c[0x0][0x380] ;  /* 0x0000e000ff067b82 */ /* 0x000e620000000800 */
[----:B0-----:R-:W-:-:S04]  /*0050*/  ISETP.GE.AND P0, PT, R2, UR4, PT ;  /* 0x0000000402007c0c */ /* 0x001fc8000bf06270 */
[----:B-1----:R-:W-:-:S13]  /*0060*/  ISETP.LE.OR P0, PT, R6, UR7, P0 ;  /* 0x0000000706007c0c */ /* 0x002fda0008703670 */
[----:B------:R-:W-:Y:S05]  /*0070*/  @P0 EXIT ;  /* 0x000000000000094d */ /* 0x000fea0003800000 */
[----:B------:R-:W0:Y:S01]  /*0080*/  LDC R10, c[0x0][0x384] ;  /* 0x0000e100ff0a7b82 */ /* 0x000e220000000800 */
[----:B------:R-:W1:Y:S01]  /*0090*/  S2R R3, SR_TID.X ;  /* 0x0000000000037919 */ /* 0x000e620000002100 */
[----:B------:R-:W2:Y:S01]  /*00a0*/  LDCU.64 UR10, c[0x0][0x358] ;  /* 0x00006b00ff0a77ac */ /* 0x000ea20008000a00 */
[----:B------:R-:W-:Y:S01]  /*00b0*/  BSSY.RECONVERGENT B0, `(.L_x_0) ;  /* 0x000005a000007945 */ /* 0x000fe20003800200 */
[----:B------:R-:W-:Y:S01]  /*00c0*/  IMAD.MOV.U32 R11, RZ, RZ, -0xeb60d36 ;  /* 0xf149f2caff0b7424 */ /* 0x000fe200078e00ff */
[----:B0-----:R-:W-:-:S04]  /*00d0*/  I2FP.F32.S32 R0, R10 ;  /* 0x0000000a00007245 */ /* 0x001fc80000201400 */
[----:B------:R-:W-:Y:S02]  /*00e0*/  FSETP.GEU.AND P0, PT, |R0|, 1.175494350822287508e-38, PT ;  /* 0x008000000000780b */ /* 0x000fe40003f0e200 */
[----:B-1----:R-:W-:-:S11]  /*00f0*/  ISETP.GE.U32.AND P1, PT, R3, R6, PT ;  /* 0x000000060300720c */ /* 0x002fd60003f26070 */
[----:B------:R-:W-:-:S04]  /*0100*/  @!P0 FMUL R0, R0, 16777216 ;  /* 0x4b80000000008820 */ /* 0x000fc80000400000 */
[----:B------:R-:W0:Y:S02]  /*0110*/  MUFU.RSQ R5, R0 ;  /* 0x0000000000057308 */ /* 0x000e240000001400 */
[----:B0-----:R-:W-:Y:S01]  /*0120*/  @!P0 FMUL R5, R5, 4096 ;  /* 0x4580000005058820 */ /* 0x001fe20000400000 */
[----:B--2---:R-:W-:Y:S06]  /*0130*/  @P1 BRA `(.L_x_1) ;  /* 0x0000000400441947 */ /* 0x004fec0003800000 */
[----:B------:R-:W0:Y:S01]  /*0140*/  LDC R13, c[0x0][0x360] ;  /* 0x0000d800ff0d7b82 */ /* 0x000e220000000800 */
[----:B------:R-:W-:-:S13]  /*0150*/  ISETP.GE.AND P0, PT, R10, 0x1, PT ;  /* 0x000000010a00780c */ /* 0x000fda0003f06270 */
[----:B------:R-:W-:Y:S05]  /*0160*/  @!P0 BRA `(.L_x_2) ;  /* 0x00000004001c8947 */ /* 0x000fea0003800000 */
[C---:B------:R-:W-:Y:S01]  /*0170*/  IMAD R12, R10.reuse, UR7, RZ ;  /* 0x000000070a0c7c24 */ /* 0x040fe2000f8e02ff */
[C---:B------:R-:W-:Y:S01]  /*0180*/  LOP3.LUT R17, R10.reuse, 0x3, RZ, 0xc0, !PT ;  /* 0x000000030a117812 */ /* 0x040fe200078ec0ff */
[----:B------:R-:W-:Y:S01]  /*0190*/  IMAD.MOV.U32 R11, RZ, RZ, -0xeb60d36 ;  /* 0xf149f2caff0b7424 */ /* 0x000fe200078e00ff */
[----:B------:R-:W-:Y:S01]  /*01a0*/  LOP3.LUT R10, R10, 0x7ffffffc, RZ, 0xc0, !PT ;  /* 0x7ffffffc0a0a7812 */ /* 0x000fe200078ec0ff */
[----:B------:R-:W-:Y:S01]  /*01b0*/  IMAD.MOV.U32 R4, RZ, RZ, R3 ;  /* 0x000000ffff047224 */ /* 0x000fe200078e0003 */
[----:B------:R-:W-:-:S07]  /*01c0*/  SHF.R.S32.HI R16, RZ, 0x1f, R12 ;  /* 0x0000001fff107819 */ /* 0x000fce000001140c */
.L_x_6:
[----:B------:R-:W1:Y:S01]  /*01d0*/  LDCU.64 UR4, c[0x0][0x380] ;  /* 0x00007000ff0477ac */ /* 0x000e620008000a00 */
[----:B------:R-:W-:Y:S02]  /*01e0*/  IMAD.MOV.U32 R0, RZ, RZ, RZ ;  /* 0x000000ffff007224 */ /* 0x000fe400078e00ff */
[----:B------:R-:W-:Y:S01]  /*01f0*/  IMAD.MOV.U32 R19, RZ, RZ, RZ ;  /* 0x000000ffff137224 */ /* 0x000fe200078e00ff */
[----:B-1----:R-:W-:Y:S02]  /*0200*/  UISETP.GE.U32.AND UP0, UPT, UR5, 0x4, UPT ;  /* 0x000000040500788c */ /* 0x002fe4000bf06070 */
[----:B------:R-:W-:Y:S02]  /*0210*/  IMAD R14, R4, UR5, RZ ;  /* 0x00000005040e7c24 */ /* 0x000fe4000f8e02ff */
[----:B0-----:R-:W-:-:S03]  /*0220*/  IMAD.IADD R4, R13, 0x1, R4 ;  /* 0x000000010d047824 */ /* 0x001fc600078e0204 */
[----:B------:R-:W-:Y:S02]  /*0230*/  SHF.R.S32.HI R15, RZ, 0x1f, R14 ;  /* 0x0000001fff0f7819 */ /* 0x000fe4000001140e */
[----:B------:R-:W-:Y:S01]  /*0240*/  ISETP.GE.AND P0, PT, R4, UR4, PT ;  /* 0x0000000404007c0c */ /* 0x000fe2000bf06270 */
[----:B------:R-:W-:-:S12]  /*0250*/  BRA.U !UP0, `(.L_x_3) ;  /* 0x0000000108707547 */ /* 0x000fd8000b800000 */
[----:B------:R-:W-:Y:S02]  /*0260*/  HFMA2 R0, -RZ, RZ, 0, 0 ;  /* 0x00000000ff007431 */ /* 0x000fe400000001ff */
[----:B------:R-:W-:-:S07]  /*0270*/  IMAD.MOV.U32 R19, RZ, RZ, RZ ;  /* 0x000000ffff137224 */ /* 0x000fce00078e00ff */
.L_x_4:
[----:B------:R-:W0:Y:S01]  /*0280*/  LDC.64 R6, c[0x0][0x390] ;  /* 0x0000e400ff067b82 */ /* 0x000e220000000a00 */
[-C--:B------:R-:W-:Y:S02]  /*0290*/  IADD3 R21, P1, PT, R12, R19.reuse, RZ ;  /* 0x000000130c157210 */ /* 0x080fe40007f3e0ff */
[----:B------:R-:W-:-:S03]  /*02a0*/  IADD3 R18, P2, PT, R14, R19, RZ ;  /* 0x000000130e127210 */ /* 0x000fc60007f5e0ff */
[----:B------:R-:W-:Y:S02]  /*02b0*/  IMAD.X R22, RZ, RZ, R16, P1 ;  /* 0x000000ffff167224 */ /* 0x000fe400008e0610 */
[----:B------:R-:W1:Y:S01]  /*02c0*/  LDC.64 R8, c[0x0][0x398] ;  /* 0x0000e600ff087b82 */ /* 0x000e620000000a00 */
[----:B------:R-:W-:Y:S01]  /*02d0*/  IMAD.X R20, RZ, RZ, R15, P2 ;  /* 0x000000ffff147224 */ /* 0x000fe200010e060f */
[----:B0-----:R-:W-:-:S04]  /*02e0*/  LEA R6, P1, R21, R6, 0x2 ;  /* 0x0000000615067211 */ /* 0x001fc800078210ff */
[----:B------:R-:W-:Y:S02]  /*02f0*/  LEA.HI.X R7, R21, R7, R22, 0x2, P1 ;  /* 0x0000000715077211 */ /* 0x000fe400008f1416 */
[----:B-1----:R-:W-:-:S03]  /*0300*/  LEA R8, P2, R18, R8, 0x2 ;  /* 0x0000000812087211 */ /* 0x002fc600078410ff */
[----:B------:R-:W2:Y:S01]  /*0310*/  LDG.E.CONSTANT R21, desc[UR10][R6.64] ;  /* 0x0000000a06157981 */ /* 0x000ea2000c1e9900 */
[----:B------:R-:W-:-:S03]  /*0320*/  LEA.HI.X R9, R18, R9, R20, 0x2, P2 ;  /* 0x0000000912097211 */ /* 0x000fc600010f1414 */
[----:B------:R-:W3:Y:S04]  /*0330*/  LDG.E.CONSTANT R23, desc[UR10][R6.64+0x4] ;  /* 0x0000040a06177981 */ /* 0x000ee8000c1e9900 */
[----:B------:R-:W2:Y:S04]  /*0340*/  LDG.E.CONSTANT R18, desc[UR10][R8.64] ;  /* 0x0000000a08127981 */ /* 0x000ea8000c1e9900 */
[----:B------:R-:W3:Y:S04]  /*0350*/  LDG.E.CONSTANT R20, desc[UR10][R8.64+0x4] ;  /* 0x0000040a08147981 */ /* 0x000ee8000c1e9900 */
[----:B------:R-:W4:Y:S04]  /*0360*/  LDG.E.CONSTANT R25, desc[UR10][R6.64+0x8] ;  /* 0x0000080a06197981 */ /* 0x000f28000c1e9900 */
[----:B------:R-:W4:Y:S04]  /*0370*/  LDG.E.CONSTANT R22, desc[UR10][R8.64+0x8] ;  /* 0x0000080a08167981 */ /* 0x000f28000c1e9900 */
[----:B------:R-:W5:Y:S04]  /*0380*/  LDG.E.CONSTANT R27, desc[UR10][R6.64+0xc] ;  /* 0x00000c0a061b7981 */ /* 0x000f68000c1e9900 */
[----:B------:R-:W5:Y:S01]  /*0390*/  LDG.E.CONSTANT R24, desc[UR10][R8.64+0xc] ;  /* 0x00000c0a08187981 */ /* 0x000f62000c1e9900 */
[----:B------:R-:W-:-:S05]  /*03a0*/  VIADD R19, R19, 0x4 ;  /* 0x0000000413137836 */ /* 0x000fca0000000000 */
[----:B------:R-:W-:Y:S01]  /*03b0*/  ISETP.NE.AND P1, PT, R19, R10, PT ;  /* 0x0000000a1300720c */ /* 0x000fe20003f25270 */
[----:B--2---:R-:W-:-:S04]  /*03c0*/  FFMA R18, R21, R18, R0 ;  /* 0x0000001215127223 */ /* 0x004fc80000000000 */
[----:B---3--:R-:W-:-:S04]  /*03d0*/  FFMA R18, R23, R20, R18 ;  /* 0x0000001417127223 */ /* 0x008fc80000000012 */
[----:B----4-:R-:W-:-:S04]  /*03e0*/  FFMA R18, R25, R22, R18 ;  /* 0x0000001619127223 */ /* 0x010fc80000000012 */
[----:B-----5:R-:W-:Y:S01]  /*03f0*/  FFMA R0, R27, R24, R18 ;  /* 0x000000181b007223 */ /* 0x020fe20000000012 */
[----:B------:R-:W-:Y:S06]  /*0400*/  @P1 BRA `(.L_x_4) ;  /* 0xfffffffc009c1947 */ /* 0x000fec000383ffff */
[----:B------:R-:W-:-:S07]  /*0410*/  IMAD.MOV.U32 R19, RZ, RZ, R10 ;  /* 0x000000ffff137224 */ /* 0x000fce00078e000a */
.L_x_3:
[----:B------:R-:W-:-:S13]  /*0420*/  ISETP.NE.AND P1, PT, R17, RZ, PT ;  /* 0x000000ff1100720c */ /* 0x000fda0003f25270 */
[----:B------:R-:W-:Y:S05]  /*0430*/  @!P1 BRA `(.L_x_5) ;  /* 0x0000000000589947 */ /* 0x000fea0003800000 */
[----:B------:R-:W0:Y:S01]  /*0440*/  LDC.64 R6, c[0x0][0x390] ;  /* 0x0000e400ff067b82 */ /* 0x000e220000000a00 */
[-C--:B------:R-:W-:Y:S02]  /*0450*/  IADD3 R14, P2, PT, R14, R19.reuse, RZ ;  /* 0x000000130e0e7210 */ /* 0x080fe40007f5e0ff */
[----:B------:R-:W-:-:S03]  /*0460*/  IADD3 R18, P1, PT, R12, R19, RZ ;  /* 0x000000130c127210 */ /* 0x000fc60007f3e0ff */
[----:B------:R-:W-:Y:S01]  /*0470*/  IMAD.X R15, RZ, RZ, R15, P2 ;  /* 0x000000ffff0f7224 */ /* 0x000fe200010e060f */
[----:B------:R-:W-:Y:S01]  /*0480*/  IADD3.X R19, PT, PT, RZ, R16, RZ, P1, !PT ;  /* 0x00000010ff137210 */ /* 0x000fe20000ffe4ff */
[----:B------:R-:W1:Y:S01]  /*0490*/  LDC.64 R8, c[0x0][0x398] ;  /* 0x0000e600ff087b82 */ /* 0x000e620000000a00 */
[----:B0-----:R-:W-:-:S04]  /*04a0*/  LEA R6, P1, R18, R6, 0x2 ;  /* 0x0000000612067211 */ /* 0x001fc800078210ff */
[----:B------:R-:W-:Y:S02]  /*04b0*/  LEA.HI.X R7, R18, R7, R19, 0x2, P1 ;  /* 0x0000000712077211 */ /* 0x000fe400008f1413 */
[----:B-1----:R-:W-:-:S04]  /*04c0*/  LEA R8, P2, R14, R8, 0x2 ;  /* 0x000000080e087211 */ /* 0x002fc800078410ff */
[----:B------:R-:W-:Y:S02]  /*04d0*/  LEA.HI.X R9, R14, R9, R15, 0x2, P2 ;  /* 0x000000090e097211 */ /* 0x000fe400010f140f */
[----:B------:R-:W2:Y:S04]  /*04e0*/  LDG.E.CONSTANT R15, desc[UR10][R6.64] ;  /* 0x0000000a060f7981 */ /* 0x000ea8000c1e9900 */
[----:B------:R-:W2:Y:S01]  /*04f0*/  LDG.E.CONSTANT R14, desc[UR10][R8.64] ;  /* 0x0000000a080e7981 */ /* 0x000ea2000c1e9900 */
[----:B------:R-:W-:Y:S01]  /*0500*/  ISETP.NE.AND P1, PT, R17, 0x1, PT ;  /* 0x000000011100780c */ /* 0x000fe20003f25270 */
[----:B--2---:R-:W-:-:S12]  /*0510*/  FFMA R0, R15, R14, R0 ;  /* 0x0000000e0f007223 */ /* 0x004fd80000000000 */
[----:B------:R-:W-:Y:S05]  /*0520*/  @!P1 BRA `(.L_x_5) ;  /* 0x00000000001c9947 */ /* 0x000fea0003800000 */
[----:B------:R-:W-:Y:S01]  /*0530*/  ISETP.NE.AND P1, PT, R17, 0x2, PT ;  /* 0x000000021100780c */ /* 0x000fe20003f25270 */
[----:B------:R-:W2:Y:S04]  /*0540*/  LDG.E.CONSTANT R15, desc[UR10][R6.64+0x4] ;  /* 0x0000040a060f7981 */ /* 0x000ea8000c1e9900 */
[----:B------:R-:W2:Y:S08]  /*0550*/  LDG.E.CONSTANT R14, desc[UR10][R8.64+0x4] ;  /* 0x0000040a080e7981 */ /* 0x000eb0000c1e9900 */
[----:B------:R-:W3:Y:S04]  /*0560*/  @P1 LDG.E.CONSTANT R19, desc[UR10][R6.64+0x8] ;  /* 0x0000080a06131981 */ /* 0x000ee8000c1e9900 */
[----:B------:R-:W3:Y:S01]  /*0570*/  @P1 LDG.E.CONSTANT R18, desc[UR10][R8.64+0x8] ;  /* 0x0000080a08121981 */ /* 0x000ee2000c1e9900 */
[----:B--2---:R-:W-:-:S04]  /*0580*/  FFMA R0, R15, R14, R0 ;  /* 0x0000000e0f007223 */ /* 0x004fc80000000000 */
[----:B---3--:R-:W-:-:S07]  /*0590*/  @P1 FFMA R0, R19, R18, R0 ;  /* 0x0000001213001223 */ /* 0x008fce0000000000 */
.L_x_5:
[----:B------:R-:W-:-:S05]  /*05a0*/  FMUL R0, R5, R0 ;  /* 0x0000000005007220 */ /* 0x000fca0000400000 */
[----:B------:R-:W-:Y:S01]  /*05b0*/  FMNMX R11, R0, R11, !PT ;  /* 0x0000000b000b7209 */ /* 0x000fe20007800000 */
[----:B------:R-:W-:Y:S06]  /*05c0*/  @!P0 BRA `(.L_x_6) ;  /* 0xfffffffc00008947 */ /* 0x000fec000383ffff */
[----:B------:R-:W-:Y:S05]  /*05d0*/  BRA `(.L_x_1) ;  /* 0x00000000001c7947 */ /* 0x000fea0003800000 */
.L_x_2:
[----:B------:R-:W-:Y:S01]  /*05e0*/  FMUL R0, RZ, R5 ;  /* 0x00000005ff007220 */ /* 0x000fe20000400000 */
[----:B------:R-:W-:Y:S02]  /*05f0*/  IMAD.MOV.U32 R11, RZ, RZ, -0xeb60d36 ;  /* 0xf149f2caff0b7424 */ /* 0x000fe400078e00ff */
[----:B------:R-:W-:-:S07]  /*0600*/  IMAD.MOV.U32 R4, RZ, RZ, R3 ;  /* 0x000000ffff047224 */ /* 0x000fce00078e0003 */
.L_x_7:
[----:B0-----:R-:W-:Y:S01]  /*0610*/  IMAD.IADD R4, R13, 0x1, R4 ;  /* 0x000000010d047824 */ /* 0x001fe200078e0204 */
[----:B------:R-:W-:-:S04]  /*0620*/  FMNMX R11, R0, R11, !PT ;  /* 0x0000000b000b7209 */ /* 0x000fc80007800000 */
[----:B------:R-:W-:-:S13]  /*0630*/  ISETP.GE.AND P0, PT, R4, R6, PT ;  /* 0x000000060400720c */ /* 0x000fda0003f06270 */
[----:B------:R-:W-:Y:S05]  /*0640*/  @!P0 BRA `(.L_x_7) ;  /* 0xfffffffc00f08947 */ /* 0x000fea000383ffff */
.L_x_1:
[----:B------:R-:W-:Y:S05]  /*0650*/  BSYNC.RECONVERGENT B0 ;  /* 0x0000000000007941 */ /* 0x000fea0003800200 */
.L_x_0:
[----:B------:R-:W0:Y:S01]  /*0660*/  S2UR UR5, SR_CgaCtaId ;  /* 0x00000000000579c3 */ /* 0x000e220000008800 */
[----:B------:R-:W-:Y:S01]  /*0670*/  UMOV UR4, 0x400 ;  /* 0x0000040000047882 */ /* 0x000fe20000000000 */
[----:B------:R-:W1:Y:S06]  /*0680*/  LDCU UR8, c[0x0][0x360] ;  /* 0x00006c00ff0877ac */ /* 0x000e6c0008000800 */
[----:B------:R-:W2:Y:S01]  /*0690*/  S2UR UR6, SR_CgaCtaId ;  /* 0x00000000000679c3 */ /* 0x000ea20000008800 */
[----:B-1----:R-:W-:Y:S02]  /*06a0*/  UISETP.GE.U32.AND UP0, UPT, UR8, 0x2, UPT ;  /* 0x000000020800788c */ /* 0x002fe4000bf06070 */
[----:B------:R-:W-:Y:S01]  /*06b0*/  IMAD.U32 R6, RZ, RZ, UR8 ;  /* 0x00000008ff067e24 */ /* 0x000fe2000f8e00ff */
[----:B0-----:R-:W-:-:S03]  /*06c0*/  ULEA UR4, UR5, UR4, 0x18 ;  /* 0x0000000405047291 */ /* 0x001fc6000f8ec0ff */
[----:B------:R-:W-:-:S03]  /*06d0*/  UMOV UR5, 0x400 ;  /* 0x0000040000057882 */ /* 0x000fc60000000000 */
[----:B------:R-:W-:Y:S01]  /*06e0*/  LEA R4, R3, UR4, 0x2 ;  /* 0x0000000403047c11 */ /* 0x000fe2000f8e10ff */
[----:B--2---:R-:W-:-:S04]  /*06f0*/  ULEA UR5, UR6, UR5, 0x18 ;  /* 0x0000000506057291 */ /* 0x004fc8000f8ec0ff */
[----:B------:R0:W-:Y:S01]  /*0700*/  STS [R4], R11 ;  /* 0x0000000b04007388 */ /* 0x0001e20000000800 */
[----:B------:R-:W-:Y:S06]  /*0710*/  BAR.SYNC.DEFER_BLOCKING 0x0 ;  /* 0x0000000000007b1d */ /* 0x000fec0000010000 */
[----:B------:R-:W-:Y:S05]  /*0720*/  BRA.U !UP0, `(.L_x_8) ;  /* 0x0000000108307547 */ /* 0x000fea000b800000 */
[----:B------:R-:W-:-:S07]  /*0730*/  IMAD.MOV.U32 R0, RZ, RZ, R6 ;  /* 0x000000ffff007224 */ /* 0x000fce00078e0006 */
.L_x_9:
[----:B------:R-:W-:-:S04]  /*0740*/  SHF.R.U32.HI R9, RZ, 0x1, R0 ;  /* 0x00000001ff097819 */ /* 0x000fc80000011600 */
[----:B------:R-:W-:-:S13]  /*0750*/  ISETP.GE.U32.AND P0, PT, R3, R9, PT ;  /* 0x000000090300720c */ /* 0x000fda0003f06070 */
[----:B------:R-:W-:Y:S01]  /*0760*/  @!P0 IMAD R8, R9, 0x4, R4 ;  /* 0x0000000409088824 */ /* 0x000fe200078e0204 */
[----:B------:R-:W-:Y:S05]  /*0770*/  @!P0 LDS R7, [R4] ;  /* 0x0000000004078984 */ /* 0x000fea0000000800 */
[----:B------:R-:W1:Y:S02]  /*0780*/  @!P0 LDS R8, [R8] ;  /* 0x0000000008088984 */ /* 0x000e640000000800 */
[----:B-1----:R-:W-:-:S05]  /*0790*/  @!P0 FMNMX R7, R7, R8, !PT ;  /* 0x0000000807078209 */ /* 0x002fca0007800000 */
[----:B------:R1:W-:Y:S01]  /*07a0*/  @!P0 STS [R4], R7 ;  /* 0x0000000704008388 */ /* 0x0003e20000000800 */
[----:B------:R-:W-:Y:S01]  /*07b0*/  BAR.SYNC.DEFER_BLOCKING 0x0 ;  /* 0x0000000000007b1d */ /* 0x000fe20000010000 */
[----:B------:R-:W-:Y:S02]  /*07c0*/  ISETP.GT.U32.AND P0, PT, R0, 0x3, PT ;  /* 0x000000030000780c */ /* 0x000fe40003f04070 */
[----:B------:R-:W-:-:S11]  /*07d0*/  MOV R0, R9 ;  /* 0x0000000900007202 */ /* 0x000fd60000000f00 */
[----:B-1----:R-:W-:Y:S05]  /*07e0*/  @P0 BRA `(.L_x_9) ;  /* 0xfffffffc00d40947 */ /* 0x002fea000383ffff */
.L_x_8:
[----:B------:R-:W1:Y:S01]  /*07f0*/  LDCU UR4, c[0x0][0x380] ;  /* 0x00007000ff0477ac */ /* 0x000e620008000800 */
[----:B------:R-:W2:Y:S01]  /*0800*/  LDS R0, [UR5] ;  /* 0x00000005ff007984 */ /* 0x000ea20008000800 */
[----:B------:R-:W-:Y:S01]  /*0810*/  BSSY.RECONVERGENT B0, `(.L_x_10) ;  /* 0x0000062000007945 */ /* 0x000fe20003800200 */
[----:B------:R-:W-:Y:S01]  /*0820*/  IMAD.MOV.U32 R15, RZ, RZ, RZ ;  /* 0x000000ffff0f7224 */ /* 0x000fe200078e00ff */
[----:B-1----:R-:W-:-:S13]  /*0830*/  ISETP.GE.U32.AND P0, PT, R3, UR4, PT ;  /* 0x0000000403007c0c */ /* 0x002fda000bf06070 */
[----:B------:R-:W-:Y:S05]  /*0840*/  @P0 BRA `(.L_x_11) ;  /* 0x0000000400780947 */ /* 0x000fea0003800000 */
[----:B------:R-:W1:Y:S02]  /*0850*/  LDC R12, c[0x0][0x384] ;  /* 0x0000e100ff0c7b82 */ /* 0x000e640000000800 */
[----:B-1----:R-:W-:-:S13]  /*0860*/  ISETP.GE.AND P0, PT, R12, 0x1, PT ;  /* 0x000000010c00780c */ /* 0x002fda0003f06270 */
[----:B------:R-:W-:Y:S05]  /*0870*/  @!P0 BRA `(.L_x_12) ;  /* 0x00000004003c8947 */ /* 0x000fea0003800000 */
[C---:B------:R-:W-:Y:S01]  /*0880*/  IMAD R13, R12.reuse, UR7, RZ ;  /* 0x000000070c0d7c24 */ /* 0x040fe2000f8e02ff */
[----:B------:R-:W-:Y:S01]  /*0890*/  BSSY.RECONVERGENT B1, `(.L_x_13) ;  /* 0x000004c000017945 */ /* 0x000fe20003800200 */
[C---:B------:R-:W-:Y:S01]  /*08a0*/  LOP3.LUT R17, R12.reuse, 0x3, RZ, 0xc0, !PT ;  /* 0x000000030c117812 */ /* 0x040fe200078ec0ff */
[----:B------:R-:W-:Y:S01]  /*08b0*/  IMAD.MOV.U32 R15, RZ, RZ, RZ ;  /* 0x000000ffff0f7224 */ /* 0x000fe200078e00ff */
[----:B------:R-:W-:Y:S01]  /*08c0*/  LOP3.LUT R12, R12, 0x7ffffffc, RZ, 0xc0, !PT ;  /* 0x7ffffffc0c0c7812 */ /* 0x000fe200078ec0ff */
[----:B------:R-:W-:Y:S01]  /*08d0*/  IMAD.MOV.U32 R7, RZ, RZ, R3 ;  /* 0x000000ffff077224 */ /* 0x000fe200078e0003 */
[----:B------:R-:W-:-:S07]  /*08e0*/  SHF.R.S32.HI R16, RZ, 0x1f, R13 ;  /* 0x0000001fff107819 */ /* 0x000fce000001140d */
.L_x_17:
[----:B------:R-:W1:Y:S01]  /*08f0*/  LDCU UR5, c[0x0][0x384] ;  /* 0x00007080ff0577ac */ /* 0x000e620008000800 */
[----:B------:R-:W-:Y:S02]  /*0900*/  IMAD.MOV.U32 R14, RZ, RZ, RZ ;  /* 0x000000ffff0e7224 */ /* 0x000fe400078e00ff */
[----:B------:R-:W-:Y:S01]  /*0910*/  IMAD.MOV.U32 R20, RZ, RZ, RZ ;  /* 0x000000ffff147224 */ /* 0x000fe200078e00ff */
[----:B-1----:R-:W-:Y:S02]  /*0920*/  UISETP.GE.U32.AND UP0, UPT, UR5, 0x4, UPT ;  /* 0x000000040500788c */ /* 0x002fe4000bf06070 */
[----:B------:R-:W-:-:S05]  /*0930*/  IMAD R18, R7, UR5, RZ ;  /* 0x0000000507127c24 */ /* 0x000fca000f8e02ff */
[----:B------:R-:W-:Y:S02]  /*0940*/  SHF.R.S32.HI R19, RZ, 0x1f, R18 ;  /* 0x0000001fff137819 */ /* 0x000fe40000011412 */
[----:B------:R-:W-:Y:S05]  /*0950*/  BRA.U !UP0, `(.L_x_14) ;  /* 0x0000000108707547 */ /* 0x000fea000b800000 */
[----:B------:R-:W-:Y:S02]  /*0960*/  HFMA2 R14, -RZ, RZ, 0, 0 ;  /* 0x00000000ff0e7431 */ /* 0x000fe400000001ff */
[----:B------:R-:W-:-:S07]  /*0970*/  IMAD.MOV.U32 R21, RZ, RZ, RZ ;  /* 0x000000ffff157224 */ /* 0x000fce00078e00ff */
.L_x_15:
[----:B------:R-:W1:Y:S01]  /*0980*/  LDC.64 R8, c[0x0][0x390] ;  /* 0x0000e400ff087b82 */ /* 0x000e620000000a00 */
[-C--:B------:R-:W-:Y:S02]  /*0990*/  IADD3 R23, P0, PT, R13, R21.reuse, RZ ;  /* 0x000000150d177210 */ /* 0x080fe40007f1e0ff */
[----:B------:R-:W-:-:S03]  /*09a0*/  IADD3 R20, P1, PT, R18, R21, RZ ;  /* 0x0000001512147210 */ /* 0x000fc60007f3e0ff */
[----:B------:R-:W-:Y:S02]  /*09b0*/  IMAD.X R24, RZ, RZ, R16, P0 ;  /* 0x000000ffff187224 */ /* 0x000fe400000e0610 */
[----:B0-----:R-:W0:Y:S01]  /*09c0*/  LDC.64 R10, c[0x0][0x398] ;  /* 0x0000e600ff0a7b82 */ /* 0x001e220000000a00 */
[----:B------:R-:W-:Y:S01]  /*09d0*/  IMAD.X R22, RZ, RZ, R19, P1 ;  /* 0x000000ffff167224 */ /* 0x000fe200008e0613 */
[----:B-1----:R-:W-:-:S04]  /*09e0*/  LEA R8, P0, R23, R8, 0x2 ;  /* 0x0000000817087211 */ /* 0x002fc800078010ff */
[----:B------:R-:W-:Y:S02]  /*09f0*/  LEA.HI.X R9, R23, R9, R24, 0x2, P0 ;  /* 0x0000000917097211 */ /* 0x000fe400000f1418 */
[----:B0-----:R-:W-:-:S03]  /*0a00*/  LEA R10, P1, R20, R10, 0x2 ;  /* 0x0000000a140a7211 */ /* 0x001fc600078210ff */
[----:B------:R-:W3:Y:S01]  /*0a10*/  LDG.E.CONSTANT R23, desc[UR10][R8.64] ;  /* 0x0000000a08177981 */ /* 0x000ee2000c1e9900 */
[----:B------:R-:W-:-:S03]  /*0a20*/  LEA.HI.X R11, R20, R11, R22, 0x2, P1 ;  /* 0x0000000b140b7211 */ /* 0x000fc600008f1416 */
[----:B------:R-:W4:Y:S04]  /*0a30*/  LDG.E.CONSTANT R25, desc[UR10][R8.64+0x4] ;  /* 0x0000040a08197981 */ /* 0x000f28000c1e9900 */
[----:B------:R-:W3:Y:S04]  /*0a40*/  LDG.E.CONSTANT R22, desc[UR10][R10.64] ;  /* 0x0000000a0a167981 */ /* 0x000ee8000c1e9900 */
[----:B------:R-:W4:Y:S04]  /*0a50*/  LDG.E.CONSTANT R24, desc[UR10][R10.64+0x4] ;  /* 0x0000040a0a187981 */ /* 0x000f28000c1e9900 */
[----:B------:R-:W5:Y:S04]  /*0a60*/  LDG.E.CONSTANT R20, desc[UR10][R8.64+0x8] ;  /* 0x0000080a08147981 */ /* 0x000f68000c1e9900 */
[----:B------:R-:W5:Y:S04]  /*0a70*/  LDG.E.CONSTANT R26, desc[UR10][R10.64+0x8] ;  /* 0x0000080a0a1a7981 */ /* 0x000f68000c1e9900 */
[----:B------:R-:W2:Y:S04]  /*0a80*/  LDG.E.CONSTANT R27, desc[UR10][R8.64+0xc] ;  /* 0x00000c0a081b7981 */ /* 0x000ea8000c1e9900 */
[----:B------:R-:W2:Y:S01]  /*0a90*/  LDG.E.CONSTANT R28, desc[UR10][R10.64+0xc] ;  /* 0x00000c0a0a1c7981 */ /* 0x000ea2000c1e9900 */
[----:B------:R-:W-:-:S05]  /*0aa0*/  VIADD R21, R21, 0x4 ;  /* 0x0000000415157836 */ /* 0x000fca0000000000 */
[----:B------:R-:W-:Y:S01]  /*0ab0*/  ISETP.NE.AND P0, PT, R21, R12, PT ;  /* 0x0000000c1500720c */ /* 0x000fe20003f05270 */
[----:B---3--:R-:W-:-:S04]  /*0ac0*/  FFMA R22, R23, R22, R14 ;  /* 0x0000001617167223 */ /* 0x008fc8000000000e */
[----:B----4-:R-:W-:-:S04]  /*0ad0*/  FFMA R25, R25, R24, R22 ;  /* 0x0000001819197223 */ /* 0x010fc80000000016 */
[----:B-----5:R-:W-:-:S04]  /*0ae0*/  FFMA R20, R20, R26, R25 ;  /* 0x0000001a14147223 */ /* 0x020fc80000000019 */
[----:B--2---:R-:W-:Y:S01]  /*0af0*/  FFMA R14, R27, R28, R20 ;  /* 0x0000001c1b0e7223 */ /* 0x004fe20000000014 */
[----:B------:R-:W-:Y:S06]  /*0b00*/  @P0 BRA `(.L_x_15) ;  /* 0xfffffffc009c0947 */ /* 0x000fec000383ffff */
[----:B------:R-:W-:-:S07]  /*0b10*/  IMAD.MOV.U32 R20, RZ, RZ, R12 ;  /* 0x000000ffff147224 */ /* 0x000fce00078e000c */
.L_x_14:
[----:B------:R-:W-:-:S13]  /*0b20*/  ISETP.NE.AND P0, PT, R17, RZ, PT ;  /* 0x000000ff1100720c */ /* 0x000fda0003f05270 */
[----:B------:R-:W-:Y:S05]  /*0b30*/  @!P0 BRA `(.L_x_16) ;  /* 0x0000000000588947 */ /* 0x000fea0003800000 */
[----:B------:R-:W1:Y:S01]  /*0b40*/  LDC.64 R8, c[0x0][0x390] ;  /* 0x0000e400ff087b82 */ /* 0x000e620000000a00 */
[-C--:B------:R-:W-:Y:S02]  /*0b50*/  IADD3 R18, P1, PT, R18, R20.reuse, RZ ;  /* 0x0000001412127210 */ /* 0x080fe40007f3e0ff */
[----:B------:R-:W-:Y:S02]  /*0b60*/  IADD3 R20, P0, PT, R13, R20, RZ ;  /* 0x000000140d147210 */ /* 0x000fe40007f1e0ff */
[----:B------:R-:W-:-:S03]  /*0b70*/  IADD3.X R19, PT, PT, RZ, R19, RZ, P1, !PT ;  /* 0x00000013ff137210 */ /* 0x000fc60000ffe4ff */
[----:B0-----:R-:W0:Y:S01]  /*0b80*/  LDC.64 R10, c[0x0][0x398] ;  /* 0x0000e600ff0a7b82 */ /* 0x001e220000000a00 */
[----:B------:R-:W-:Y:S01]  /*0b90*/  IMAD.X R21, RZ, RZ, R16, P0 ;  /* 0x000000ffff157224 */ /* 0x000fe200000e0610 */
[----:B-1----:R-:W-:-:S04]  /*0ba0*/  LEA R8, P0, R20, R8, 0x2 ;  /* 0x0000000814087211 */ /* 0x002fc800078010ff */
[----:B------:R-:W-:Y:S02]  /*0bb0*/  LEA.HI.X R9, R20, R9, R21, 0x2, P0 ;  /* 0x0000000914097211 */ /* 0x000fe400000f1415 */
[----:B0-----:R-:W-:-:S04]  /*0bc0*/  LEA R10, P1, R18, R10, 0x2 ;  /* 0x0000000a120a7211 */ /* 0x001fc800078210ff */
[----:B------:R-:W-:Y:S02]  /*0bd0*/  LEA.HI.X R11, R18, R11, R19, 0x2, P1 ;  /* 0x0000000b120b7211 */ /* 0x000fe400008f1413 */
[----:B------:R-:W3:Y:S04]  /*0be0*/  LDG.E.CONSTANT R19, desc[UR10][R8.64] ;  /* 0x0000000a08137981 */ /* 0x000ee8000c1e9900 */
[----:B------:R-:W3:Y:S01]  /*0bf0*/  LDG.E.CONSTANT R18, desc[UR10][R10.64] ;  /* 0x0000000a0a127981 */ /* 0x000ee2000c1e9900 */
[----:B------:R-:W-:Y:S01]  /*0c00*/  ISETP.NE.AND P0, PT, R17, 0x1, PT ;  /* 0x000000011100780c */ /* 0x000fe20003f05270 */
[----:B---3--:R-:W-:-:S12]  /*0c10*/  FFMA R14, R19, R18, R14 ;  /* 0x00000012130e7223 */ /* 0x008fd8000000000e */
[----:B------:R-:W-:Y:S05]  /*0c20*/  @!P0 BRA `(.L_x_16) ;  /* 0x00000000001c8947 */ /* 0x000fea0003800000 */
[----:B------:R-:W-:Y:S01]  /*0c30*/  ISETP.NE.AND P0, PT, R17, 0x2, PT ;  /* 0x000000021100780c */ /* 0x000fe20003f05270 */
[----:B------:R-:W3:Y:S04]  /*0c40*/  LDG.E.CONSTANT R19, desc[UR10][R8.64+0x4] ;  /* 0x0000040a08137981 */ /* 0x000ee8000c1e9900 */
[----:B------:R-:W3:Y:S08]  /*0c50*/  LDG.E.CONSTANT R18, desc[UR10][R10.64+0x4] ;  /* 0x0000040a0a127981 */ /* 0x000ef0000c1e9900 */
[----:B------:R-:W4:Y:S04]  /*0c60*/  @P0 LDG.E.CONSTANT R21, desc[UR10][R8.64+0x8] ;  /* 0x0000080a08150981 */ /* 0x000f28000c1e9900 */
[----:B------:R-:W4:Y:S01]  /*0c70*/  @P0 LDG.E.CONSTANT R20, desc[UR10][R10.64+0x8] ;  /* 0x0000080a0a140981 */ /* 0x000f22000c1e9900 */
[----:B---3--:R-:W-:-:S04]  /*0c80*/  FFMA R14, R19, R18, R14 ;  /* 0x00000012130e7223 */ /* 0x008fc8000000000e */
[----:B----4-:R-:W-:-:S07]  /*0c90*/  @P0 FFMA R14, R21, R20, R14 ;  /* 0x00000014150e0223 */ /* 0x010fce000000000e */
.L_x_16:
[----:B--2---:R-:W-:Y:S01]  /*0ca0*/  FFMA R14, R5, R14, -R0 ;  /* 0x0000000e050e7223 */ /* 0x004fe20000000800 */
[----:B------:R-:W1:Y:S01]  /*0cb0*/  LDCU UR5, c[0x0][0x380] ;  /* 0x00007000ff0577ac */ /* 0x000e620008000800 */
[----:B------:R-:W-:Y:S02]  /*0cc0*/  IMAD.IADD R7, R6, 0x1, R7 ;  /* 0x0000000106077824 */ /* 0x000fe400078e0207 */
[----:B------:R-:W-:-:S05]  /*0cd0*/  FMUL R14, R14, 1.4426950216293334961 ;  /* 0x3fb8aa3b0e0e7820 */ /* 0x000fca0000400000 */
[----:B------:R-:W-:Y:S02]  /*0ce0*/  FSETP.GEU.AND P0, PT, R14, -126, PT ;  /* 0xc2fc00000e00780b */ /* 0x000fe40003f0e000 */
[----:B-1----:R-:W-:-:S11]  /*0cf0*/  ISETP.GE.AND P1, PT, R7, UR5, PT ;  /* 0x0000000507007c0c */ /* 0x002fd6000bf26270 */
[----:B------:R-:W-:-:S04]  /*0d00*/  @!P0 FMUL R14, R14, 0.5 ;  /* 0x3f0000000e0e8820 */ /* 0x000fc80000400000 */
[----:B------:R-:W1:Y:S02]  /*0d10*/  MUFU.EX2 R8, R14 ;  /* 0x0000000e00087308 */ /* 0x000e640000000800 */
[----:B-1----:R-:W-:-:S04]  /*0d20*/  @!P0 FMUL R8, R8, R8 ;  /* 0x0000000808088220 */ /* 0x002fc80000400000 */
[----:B------:R-:W-:Y:S01]  /*0d30*/  FADD R15, R8, R15 ;  /* 0x0000000f080f7221 */ /* 0x000fe20000000000 */
[----:B------:R-:W-:Y:S06]  /*0d40*/  @!P1 BRA `(.L_x_17) ;  /* 0xfffffff800e89947 */ /* 0x000fec000383ffff */
[----:B------:R-:W-:Y:S05]  /*0d50*/  BSYNC.RECONVERGENT B1 ;  /* 0x0000000000017941 */ /* 0x000fea0003800200 */
.L_x_13:
[----:B------:R-:W-:Y:S05]  /*0d60*/  BRA `(.L_x_11) ;  /* 0x0000000000307947 */ /* 0x000fea0003800000 */
.L_x_12:
[----:B--2---:R-:W-:Y:S01]  /*0d70*/  FFMA R7, RZ, R5, -R0 ;  /* 0x00000005ff077223 */ /* 0x004fe20000000800 */
[----:B------:R-:W-:Y:S02]  /*0d80*/  IMAD.MOV.U32 R15, RZ, RZ, RZ ;  /* 0x000000ffff0f7224 */ /* 0x000fe400078e00ff */
[----:B------:R-:W-:Y:S02]  /*0d90*/  IMAD.MOV.U32 R9, RZ, RZ, R3 ;  /* 0x000000ffff097224 */ /* 0x000fe400078e0003 */
[----:B------:R-:W-:-:S05]  /*0da0*/  FMUL R7, R7, 1.4426950216293334961 ;  /* 0x3fb8aa3b07077820 */ /* 0x000fca0000400000 */
[----:B------:R-:W-:-:S13]  /*0db0*/  FSETP.GEU.AND P0, PT, R7, -126, PT ;  /* 0xc2fc00000700780b */ /* 0x000fda0003f0e000 */
[----:B------:R-:W-:-:S04]  /*0dc0*/  @!P0 FMUL R7, R7, 0.5 ;  /* 0x3f00000007078820 */ /* 0x000fc80000400000 */
[----:B------:R-:W1:Y:S02]  /*0dd0*/  MUFU.EX2 R8, R7 ;  /* 0x0000000700087308 */ /* 0x000e640000000800 */
[----:B-1----:R-:W-:-:S07]  /*0de0*/  @!P0 FMUL R8, R8, R8 ;  /* 0x0000000808088220 */ /* 0x002fce0000400000 */
.L_x_18:
[----:B------:R-:W-:Y:S02]  /*0df0*/  IMAD.IADD R9, R6, 0x1, R9 ;  /* 0x0000000106097824 */ /* 0x000fe400078e0209 */
[----:B------:R-:W-:-:S03]  /*0e00*/  FADD R15, R8, R15 ;  /* 0x0000000f080f7221 */ /* 0x000fc60000000000 */
[----:B------:R-:W-:-:S13]  /*0e10*/  ISETP.GE.AND P0, PT, R9, UR4, PT ;  /* 0x0000000409007c0c */ /* 0x000fda000bf06270 */
[----:B------:R-:W-:Y:S05]  /*0e20*/  @!P0 BRA `(.L_x_18) ;  /* 0xfffffffc00f08947 */ /* 0x000fea000383ffff */
.L_x_11:
[----:B------:R-:W-:Y:S05]  /*0e30*/  BSYNC.RECONVERGENT B0 ;  /* 0x0000000000007941 */ /* 0x000fea0003800200 */
.L_x_10:
[----:B------:R-:W1:Y:S01]  /*0e40*/  S2UR UR5, SR_CgaCtaId ;  /* 0x00000000000579c3 */ /* 0x000e620000008800 */
[----:B------:R-:W3:Y:S01]  /*0e50*/  LDCU UR6, c[0x0][0x380] ;  /* 0x00007000ff0677ac */ /* 0x000ee20008000800 */
[----:B------:R-:W-:Y:S01]  /*0e60*/  ISETP.GE.U32.AND P1, PT, R6, 0x2, PT ;  /* 0x000000020600780c */ /* 0x000fe20003f26070 */
[----:B------:R4:W-:Y:S01]  /*0e70*/  STS [R4], R15 ;  /* 0x0000000f04007388 */ /* 0x0009e20000000800 */
[----:B------:R-:W-:Y:S01]  /*0e80*/  UMOV UR4, 0x400 ;  /* 0x0000040000047882 */ /* 0x000fe20000000000 */
[----:B------:R-:W0:Y:S01]  /*0e90*/  LDCU UR13, c[0x0][0x380] ;  /* 0x00007000ff0d77ac */ /* 0x000e220008000800 */
[----:B------:R-:W0:Y:S02]  /*0ea0*/  LDCU UR12, c[0x0][0x388] ;  /* 0x00007100ff0c77ac */ /* 0x000e240008000800 */
[----:B------:R-:W-:Y:S01]  /*0eb0*/  BAR.SYNC.DEFER_BLOCKING 0x0 ;  /* 0x0000000000007b1d */ /* 0x000fe20000010000 */
[----:B---3--:R-:W-:Y:S01]  /*0ec0*/  ISETP.GE.U32.AND P0, PT, R3, UR6, PT ;  /* 0x0000000603007c0c */ /* 0x008fe2000bf06070 */
[----:B-1----:R-:W-:-:S05]  /*0ed0*/  ULEA UR4, UR5, UR4, 0x18 ;  /* 0x0000000405047291 */ /* 0x002fca000f8ec0ff */
[----:B0---4-:R-:W-:Y:S07]  /*0ee0*/  @!P1 BRA `(.L_x_19) ;  /* 0x0000000000309947 */ /* 0x011fee0003800000 */
[----:B------:R-:W-:-:S07]  /*0ef0*/  MOV R7, R6 ;  /* 0x0000000600077202 */ /* 0x000fce0000000f00 */
.L_x_20:
[----:B------:R-:W-:-:S04]  /*0f00*/  SHF.R.U32.HI R10, RZ, 0x1, R7 ;  /* 0x00000001ff0a7819 */ /* 0x000fc80000011607 */
[----:B------:R-:W-:-:S13]  /*0f10*/  ISETP.GE.U32.AND P1, PT, R3, R10, PT ;  /* 0x0000000a0300720c */ /* 0x000fda0003f26070 */
[----:B------:R-:W-:Y:S01]  /*0f20*/  @!P1 IMAD R8, R10, 0x4, R4 ;  /* 0x000000040a089824 */ /* 0x000fe200078e0204 */
[----:B------:R-:W-:Y:S05]  /*0f30*/  @!P1 LDS R9, [R4] ;  /* 0x0000000004099984 */ /* 0x000fea0000000800 */
[----:B------:R-:W0:Y:S02]  /*0f40*/  @!P1 LDS R8, [R8] ;  /* 0x0000000008089984 */ /* 0x000e240000000800 */
[----:B0-----:R-:W-:-:S05]  /*0f50*/  @!P1 FADD R9, R8, R9 ;  /* 0x0000000908099221 */ /* 0x001fca0000000000 */
[----:B------:R0:W-:Y:S01]  /*0f60*/  @!P1 STS [R4], R9 ;  /* 0x0000000904009388 */ /* 0x0001e20000000800 */
[----:B------:R-:W-:Y:S01]  /*0f70*/  BAR.SYNC.DEFER_BLOCKING 0x0 ;  /* 0x0000000000007b1d */ /* 0x000fe20000010000 */
[----:B------:R-:W-:Y:S01]  /*0f80*/  ISETP.GT.U32.AND P1, PT, R7, 0x3, PT ;  /* 0x000000030700780c */ /* 0x000fe20003f24070 */
[----:B------:R-:W-:-:S12]  /*0f90*/  IMAD.MOV.U32 R7, RZ, RZ, R10 ;  /* 0x000000ffff077224 */ /* 0x000fd800078e000a */
[----:B0-----:R-:W-:Y:S05]  /*0fa0*/  @P1 BRA `(.L_x_20) ;  /* 0xfffffffc00d41947 */ /* 0x001fea000383ffff */
.L_x_19:
[----:B------:R-:W-:Y:S01]  /*0fb0*/  BSSY.RECONVERGENT B0, `(.L_x_21) ;  /* 0x000008f000007945 */ /* 0x000fe20003800200 */
[----:B------:R-:W-:-:S03]  /*0fc0*/  IMAD.MOV.U32 R7, RZ, RZ, RZ ;  /* 0x000000ffff077224 */ /* 0x000fc600078e00ff */
[----:B------:R-:W-:Y:S05]  /*0fd0*/  @P0 BRA `(.L_x_22) ;  /* 0x0000000800300947 */ /* 0x000fea0003800000 */
[----:B------:R-:W0:Y:S01]  /*0fe0*/  LDS R8, [UR4] ;  /* 0x00000004ff087984 */ /* 0x000e220008000800 */
[----:B------:R-:W1:Y:S02]  /*0ff0*/  LDC R17, c[0x0][0x384] ;  /* 0x0000e100ff117b82 */ /* 0x000e640000000800 */
[----:B-1----:R-:W-:Y:S02]  /*1000*/  ISETP.GE.AND P0, PT, R17, 0x1, PT ;  /* 0x000000011100780c */ /* 0x002fe40003f06270 */
[----:B0-----:R-:W-:-:S11]  /*1010*/  FMNMX R8, R8, 9.999999682655225389e-21, !PT ;  /* 0x1e3ce50808087809 */ /* 0x001fd60007800000 */
[----:B------:R-:W-:Y:S05]  /*1020*/  @!P0 BRA `(.L_x_23) ;  /* 0x0000000400b08947 */ /* 0x000fea0003800000 */
[----:B------:R-:W0:Y:S01]  /*1030*/  LDCU.64 UR8, c[0x0][0x390] ;  /* 0x00007200ff0877ac */ /* 0x000e220008000a00 */
[C---:B------:R-:W-:Y:S01]  /*1040*/  IMAD R9, R17.reuse, UR7, RZ ;  /* 0x0000000711097c24 */ /* 0x040fe2000f8e02ff */
[C---:B------:R-:W-:Y:S01]  /*1050*/  LOP3.LUT R11, R17.reuse, 0x7ffffffc, RZ, 0xc0, !PT ;  /* 0x7ffffffc110b7812 */ /* 0x040fe200078ec0ff */
[----:B------:R-:W-:Y:S01]  /*1060*/  BSSY.RECONVERGENT B1, `(.L_x_24) ;  /* 0x0000067000017945 */ /* 0x000fe20003800200 */
[----:B------:R-:W-:Y:S01]  /*1070*/  LOP3.LUT R17, R17, 0x3, RZ, 0xc0, !PT ;  /* 0x0000000311117812 */ /* 0x000fe200078ec0ff */
[----:B------:R-:W-:Y:S01]  /*1080*/  IMAD.MOV.U32 R7, RZ, RZ, RZ ;  /* 0x000000ffff077224 */ /* 0x000fe200078e00ff */
[----:B------:R-:W-:Y:S01]  /*1090*/  SHF.R.S32.HI R10, RZ, 0x1f, R9 ;  /* 0x0000001fff0a7819 */ /* 0x000fe20000011409 */
[----:B------:R-:W-:Y:S01]  /*10a0*/  IMAD.MOV.U32 R19, RZ, RZ, R3 ;  /* 0x000000ffff137224 */ /* 0x000fe200078e0003 */
[----:B------:R-:W-:Y:S02]  /*10b0*/  IADD3 R18, PT, PT, -R11, RZ, RZ ;  /* 0x000000ff0b127210 */ /* 0x000fe40007ffe1ff */
[----:B0-----:R-:W-:-:S04]  /*10c0*/  LEA R16, P0, R9, UR8, 0x2 ;  /* 0x0000000809107c11 */ /* 0x001fc8000f8010ff */
[----:B------:R-:W-:Y:S02]  /*10d0*/  IADD3 R16, P1, PT, R16, 0x8, RZ ;  /* 0x0000000810107810 */ /* 0x000fe40007f3e0ff */
[----:B------:R-:W-:-:S05]  /*10e0*/  LEA.HI.X R20, R9, UR9, R10, 0x2, P0 ;  /* 0x0000000909147c11 */ /* 0x000fca00080f140a */
[----:B------:R-:W-:-:S07]  /*10f0*/  IMAD.X R20, RZ, RZ, R20, P1 ;  /* 0x000000ffff147224 */ /* 0x000fce00008e0614 */
.L_x_30:
[----:B------:R-:W0:Y:S01]  /*1100*/  LDCU UR5, c[0x0][0x384] ;  /* 0x00007080ff0577ac */ /* 0x000e220008000800 */
[----:B------:R-:W-:Y:S02]  /*1110*/  IMAD.MOV.U32 R21, RZ, RZ, RZ ;  /* 0x000000ffff157224 */ /* 0x000fe400078e00ff */
[----:B------:R-:W-:Y:S01]  /*1120*/  IMAD.MOV.U32 R24, RZ, RZ, RZ ;  /* 0x000000ffff187224 */ /* 0x000fe200078e00ff */
[----:B0-----:R-:W-:Y:S02]  /*1130*/  UISETP.GE.U32.AND UP0, UPT, UR5, 0x4, UPT ;  /* 0x000000040500788c */ /* 0x001fe4000bf06070 */
[----:B------:R-:W-:-:S05]  /*1140*/  IMAD R23, R19, UR5, RZ ;  /* 0x0000000513177c24 */ /* 0x000fca000f8e02ff */
[----:B------:R-:W-:Y:S02]  /*1150*/  SHF.R.S32.HI R22, RZ, 0x1f, R23 ;  /* 0x0000001fff167819 */ /* 0x000fe40000011417 */
[----:B------:R-:W-:Y:S05]  /*1160*/  BRA.U !UP0, `(.L_x_25) ;  /* 0x0000000108847547 */ /* 0x000fea000b800000 */
[----:B------:R-:W0:Y:S01]  /*1170*/  LDCU.64 UR8, c[0x0][0x398] ;  /* 0x00007300ff0877ac */ /* 0x000e220008000a00 */
[----:B------:R-:W-:Y:S01]  /*1180*/  IMAD.MOV.U32 R21, RZ, RZ, RZ ;  /* 0x000000ffff157224 */ /* 0x000fe200078e00ff */
[----:B------:R-:W-:Y:S01]  /*1190*/  MOV R26, R20 ;  /* 0x00000014001a7202 */ /* 0x000fe20000000f00 */
[----:B------:R-:W-:Y:S02]  /*11a0*/  IMAD.MOV.U32 R25, RZ, RZ, R16 ;  /* 0x000000ffff197224 */ /* 0x000fe400078e0010 */
[----:B------:R-:W-:Y:S01]  /*11b0*/  IMAD.MOV.U32 R24, RZ, RZ, R18 ;  /* 0x000000ffff187224 */ /* 0x000fe200078e0012 */
[----:B0-----:R-:W-:-:S04]  /*11c0*/  LEA R27, P0, R23, UR8, 0x2 ;  /* 0x00000008171b7c11 */ /* 0x001fc8000f8010ff */
[----:B------:R-:W-:Y:S02]  /*11d0*/  IADD3 R27, P1, PT, R27, 0x8, RZ ;  /* 0x000000081b1b7810 */ /* 0x000fe40007f3e0ff */
[----:B------:R-:W-:-:S05]  /*11e0*/  LEA.HI.X R28, R23, UR9, R22, 0x2, P0 ;  /* 0x00000009171c7c11 */ /* 0x000fca00080f1416 */
[----:B------:R-:W-:-:S07]  /*11f0*/  IMAD.X R28, RZ, RZ, R28, P1 ;  /* 0x000000ffff1c7224 */ /* 0x000fce00008e061c */
.L_x_26:
[----:B------:R-:W-:Y:S01]  /*1200*/  IMAD.MOV.U32 R12, RZ, RZ, R27 ;  /* 0x000000ffff0c7224 */ /* 0x000fe200078e001b */
[----:B------:R-:W-:Y:S01]  /*1210*/  MOV R15, R26 ;  /* 0x0000001a000f7202 */ /* 0x000fe20000000f00 */
[----:B------:R-:W-:Y:S02]  /*1220*/  IMAD.MOV.U32 R13, RZ, RZ, R28 ;  /* 0x000000ffff0d7224 */ /* 0x000fe400078e001c */
[----:B------:R-:W-:-:S03]  /*1230*/  IMAD.MOV.U32 R14, RZ, RZ, R25 ;  /* 0x000000ffff0e7224 */ /* 0x000fc600078e0019 */
[----:B------:R-:W3:Y:S04]  /*1240*/  LDG.E.CONSTANT R25, desc[UR10][R12.64+-0x8] ;  /* 0xfffff80a0c197981 */ /* 0x000ee8000c1e9900 */
[----:B------:R-:W3:Y:S04]  /*1250*/  LDG.E.CONSTANT R26, desc[UR10][R14.64+-0x8] ;  /* 0xfffff80a0e1a7981 */ /* 0x000ee8000c1e9900 */
[----:B------:R-:W4:Y:S04]  /*1260*/  LDG.E.CONSTANT R28, desc[UR10][R14.64+-0x4] ;  /* 0xfffffc0a0e1c7981 */ /* 0x000f28000c1e9900 */
[----:B------:R-:W4:Y:S01]  /*1270*/  LDG.E.CONSTANT R27, desc[UR10][R12.64+-0x4] ;  /* 0xfffffc0a0c1b7981 */ /* 0x000f22000c1e9900 */
[----:B------:R-:W-:-:S02]  /*1280*/  VIADD R24, R24, 0x4 ;  /* 0x0000000418187836 */ /* 0x000fc40000000000 */
[----:B---3--:R-:W-:Y:S02]  /*1290*/  FFMA R25, R26, R25, R21 ;  /* 0x000000191a197223 */ /* 0x008fe40000000015 */
[----:B------:R-:W3:Y:S04]  /*12a0*/  LDG.E.CONSTANT R26, desc[UR10][R14.64] ;  /* 0x0000000a0e1a7981 */ /* 0x000ee8000c1e9900 */
[----:B------:R-:W3:Y:S01]  /*12b0*/  LDG.E.CONSTANT R21, desc[UR10][R12.64] ;  /* 0x0000000a0c157981 */ /* 0x000ee2000c1e9900 */
[----:B----4-:R-:W-:-:S03]  /*12c0*/  FFMA R25, R28, R27, R25 ;  /* 0x0000001b1c197223 */ /* 0x010fc60000000019 */
[----:B------:R-:W4:Y:S04]  /*12d0*/  LDG.E.CONSTANT R28, desc[UR10][R14.64+0x4] ;  /* 0x0000040a0e1c7981 */ /* 0x000f28000c1e9900 */
[----:B------:R-:W4:Y:S01]  /*12e0*/  LDG.E.CONSTANT R27, desc[UR10][R12.64+0x4] ;  /* 0x0000040a0c1b7981 */ /* 0x000f22000c1e9900 */
[----:B------:R-:W-:Y:S01]  /*12f0*/  ISETP.NE.AND P0, PT, R24, RZ, PT ;  /* 0x000000ff1800720c */ /* 0x000fe20003f05270 */
[----:B---3--:R-:W-:Y:S01]  /*1300*/  FFMA R21, R26, R21, R25 ;  /* 0x000000151a157223 */ /* 0x008fe20000000019 */
[----:B------:R-:W-:-:S03]  /*1310*/  IADD3 R25, P1, PT, R14, 0x10, RZ ;  /* 0x000000100e197810 */ /* 0x000fc60007f3e0ff */
[----:B----4-:R-:W-:Y:S01]  /*1320*/  FFMA R21, R28, R27, R21 ;  /* 0x0000001b1c157223 */ /* 0x010fe20000000015 */
[----:B------:R-:W-:Y:S01]  /*1330*/  IADD3 R27, P2, PT, R12, 0x10, RZ ;  /* 0x000000100c1b7810 */ /* 0x000fe20007f5e0ff */
[----:B------:R-:W-:-:S04]  /*1340*/  IMAD.X R26, RZ, RZ, R15, P1 ;  /* 0x000000ffff1a7224 */ /* 0x000fc800008e060f */
[----:B------:R-:W-:Y:S02]  /*1350*/  IMAD.X R28, RZ, RZ, R13, P2 ;  /* 0x000000ffff1c7224 */ /* 0x000fe400010e060d */
[----:B------:R-:W-:Y:S06]  /*1360*/  @P0 BRA `(.L_x_26) ;  /* 0xfffffffc00a40947 */ /* 0x000fec000383ffff */
[----:B------:R-:W-:-:S07]  /*1370*/  IMAD.MOV.U32 R24, RZ, RZ, R11 ;  /* 0x000000ffff187224 */ /* 0x000fce00078e000b */
.L_x_25:
        /* <DEDUP_REMOVED lines=24> */
.L_x_27:
[----:B--2---:R-:W-:Y:S01]  /*1500*/  FFMA R21, R5, R21, -R0 ;  /* 0x0000001505157223 */ /* 0x004fe20000000800 */
[----:B------:R-:W0:Y:S01]  /*1510*/  MUFU.RCP R15, R8 ;  /* 0x00000008000f7308 */ /* 0x000e220000001000 */
[----:B------:R-:W-:Y:S02]  /*1520*/  BSSY.RECONVERGENT B2, `(.L_x_28) ;  /* 0x0000010000027945 */ /* 0x000fe40003800200 */
[----:B------:R-:W-:-:S05]  /*1530*/  FMUL R21, R21, 1.4426950216293334961 ;  /* 0x3fb8aa3b15157820 */ /* 0x000fca0000400000 */
[----:B------:R-:W-:Y:S01]  /*1540*/  FSETP.GEU.AND P0, PT, R21, -126, PT ;  /* 0xc2fc00001500780b */ /* 0x000fe20003f0e000 */
[----:B0-----:R-:W-:-:S12]  /*1550*/  FFMA R12, -R8, R15, 1 ;  /* 0x3f800000080c7423 */ /* 0x001fd8000000010f */
[----:B------:R-:W-:Y:S01]  /*1560*/  @!P0 FMUL R21, R21, 0.5 ;  /* 0x3f00000015158820 */ /* 0x000fe20000400000 */
[----:B------:R-:W-:-:S03]  /*1570*/  FFMA R12, R15, R12, R15 ;  /* 0x0000000c0f0c7223 */ /* 0x000fc6000000000f */
[----:B------:R-:W0:Y:S02]  /*1580*/  MUFU.EX2 R13, R21 ;  /* 0x00000015000d7308 */ /* 0x000e240000000800 */
[----:B0-----:R-:W-:-:S06]  /*1590*/  @!P0 FMUL R13, R13, R13 ;  /* 0x0000000d0d0d8220 */ /* 0x001fcc0000400000 */
[----:B------:R-:W0:Y:S01]  /*15a0*/  FCHK P0, R13, R8 ;  /* 0x000000080d007302 */ /* 0x000e220000000000 */
[----:B------:R-:W-:-:S04]  /*15b0*/  FFMA R15, R13, R12, RZ ;  /* 0x0000000c0d0f7223 */ /* 0x000fc800000000ff */
[----:B------:R-:W-:-:S04]  /*15c0*/  FFMA R14, -R8, R15, R13 ;  /* 0x0000000f080e7223 */ /* 0x000fc8000000010d */
[----:B------:R-:W-:Y:S01]  /*15d0*/  FFMA R14, R12, R14, R15 ;  /* 0x0000000e0c0e7223 */ /* 0x000fe2000000000f */
[----:B0-----:R-:W-:Y:S06]  /*15e0*/  @!P0 BRA `(.L_x_29) ;  /* 0x00000000000c8947 */ /* 0x001fec0003800000 */
[----:B------:R-:W-:-:S07]  /*15f0*/  MOV R14, 0x1610 ;  /* 0x00001610000e7802 */ /* 0x000fce0000000f00 */
[----:B------:R-:W-:Y:S05]  /*1600*/  CALL.REL.NOINC `($__internal_0_$__cuda_sm3x_div_rn_noftz_f32_slowpath) ;  /* 0x0000000400147944 */ /* 0x000fea0003c00000 */
[----:B------:R-:W-:-:S07]  /*1610*/  IMAD.MOV.U32 R14, RZ, RZ, R15 ;  /* 0x000000ffff0e7224 */ /* 0x000fce00078e000f */
.L_x_29:
[----:B------:R-:W-:Y:S05]  /*1620*/  BSYNC.RECONVERGENT B2 ;  /* 0x0000000000027941 */ /* 0x000fea0003800200 */
.L_x_28:
[----:B------:R-:W0:Y:S01]  /*1630*/  LDC.64 R12, c[0x0][0x3a0] ;  /* 0x0000e800ff0c7b82 */ /* 0x000e220000000a00 */
[----:B------:R-:W1:Y:S02]  /*1640*/  LDCU UR5, c[0x0][0x388] ;  /* 0x00007100ff0577ac */ /* 0x000e640008000800 */
[----:B-1----:R-:W-:Y:S01]  /*1650*/  IMAD R15, R19, UR5, R2 ;  /* 0x00000005130f7c24 */ /* 0x002fe2000f8e0202 */
[----:B------:R-:W1:Y:S03]  /*1660*/  LDCU UR5, c[0x0][0x380] ;  /* 0x00007000ff0577ac */ /* 0x000e660008000800 */
[----:B0-----:R-:W-:-:S06]  /*1670*/  IMAD.WIDE R12, R15, 0x4, R12 ;  /* 0x000000040f0c7825 */ /* 0x001fcc00078e020c */
[----:B------:R-:W2:Y:S01]  /*1680*/  LDG.E.CONSTANT R12, desc[UR10][R12.64] ;  /* 0x0000000a0c0c7981 */ /* 0x000ea2000c1e9900 */
[----:B------:R-:W-:-:S05]  /*1690*/  IMAD.IADD R19, R6, 0x1, R19 ;  /* 0x0000000106137824 */ /* 0x000fca00078e0213 */
[----:B-1----:R-:W-:Y:S01]  /*16a0*/  ISETP.GE.AND P0, PT, R19, UR5, PT ;  /* 0x0000000513007c0c */ /* 0x002fe2000bf06270 */
[----:B--2---:R-:W-:-:S12]  /*16b0*/  FFMA R7, R12, R14, R7 ;  /* 0x0000000e0c077223 */ /* 0x004fd80000000007 */
[----:B------:R-:W-:Y:S05]  /*16c0*/  @!P0 BRA `(.L_x_30) ;  /* 0xfffffff8008c8947 */ /* 0x000fea000383ffff */
[----:B------:R-:W-:Y:S05]  /*16d0*/  BSYNC.RECONVERGENT B1 ;  /* 0x0000000000017941 */ /* 0x000fea0003800200 */
.L_x_24:
[----:B------:R-:W-:Y:S05]  /*16e0*/  BRA `(.L_x_22) ;  /* 0x00000000006c7947 */ /* 0x000fea0003800000 */
.L_x_23:
[----:B--2---:R-:W-:Y:S02]  /*16f0*/  FFMA R0, RZ, R5, -R0 ;  /* 0x00000005ff007223 */ /* 0x004fe40000000800 */
[----:B------:R-:W0:Y:S02]  /*1700*/  MUFU.RCP R5, R8 ;  /* 0x0000000800057308 */ /* 0x000e240000001000 */
        /* <DEDUP_REMOVED lines=15> */
.L_x_31:
[----:B------:R-:W0:Y:S01]  /*1800*/  LDC.64 R10, c[0x0][0x3a0] ;  /* 0x0000e800ff0a7b82 */ /* 0x000e220000000a00 */
[----:B------:R-:W-:Y:S02]  /*1810*/  IMAD.MOV.U32 R7, RZ, RZ, RZ ;  /* 0x000000ffff077224 */ /* 0x000fe400078e00ff */
[----:B------:R-:W-:-:S07]  /*1820*/  IMAD.MOV.U32 R5, RZ, RZ, R3 ;  /* 0x000000ffff057224 */ /* 0x000fce00078e0003 */
.L_x_32:
[----:B------:R-:W-:-:S04]  /*1830*/  IMAD R9, R5, UR12, R2 ;  /* 0x0000000c05097c24 */ /* 0x000fc8000f8e0202 */
[----:B0-----:R-:W-:-:S06]  /*1840*/  IMAD.WIDE R8, R9, 0x4, R10 ;  /* 0x0000000409087825 */ /* 0x001fcc00078e020a */
[----:B------:R-:W2:Y:S01]  /*1850*/  LDG.E.CONSTANT R8, desc[UR10][R8.64] ;  /* 0x0000000a08087981 */ /* 0x000ea2000c1e9900 */
[----:B------:R-:W-:-:S04]  /*1860*/  IADD3 R5, PT, PT, R6, R5, RZ ;  /* 0x0000000506057210 */ /* 0x000fc80007ffe0ff */
[----:B------:R-:W-:Y:S01]  /*1870*/  ISETP.GE.AND P0, PT, R5, UR13, PT ;  /* 0x0000000d05007c0c */ /* 0x000fe2000bf06270 */
[----:B--2---:R-:W-:-:S12]  /*1880*/  FFMA R7, R8, R0, R7 ;  /* 0x0000000008077223 */ /* 0x004fd80000000007 */
[----:B------:R-:W-:Y:S05]  /*1890*/  @!P0 BRA `(.L_x_32) ;  /* 0xfffffffc00e48947 */ /* 0x000fea000383ffff */
.L_x_22:
[----:B------:R-:W-:Y:S05]  /*18a0*/  BSYNC.RECONVERGENT B0 ;  /* 0x0000000000007941 */ /* 0x000fea0003800200 */
.L_x_21:
[----:B------:R-:W-:Y:S01]  /*18b0*/  ISETP.GE.U32.AND P1, PT, R6, 0x2, PT ;  /* 0x000000020600780c */ /* 0x000fe20003f26070 */
[----:B------:R0:W-:Y:S01]  /*18c0*/  STS [R4], R7 ;  /* 0x0000000704007388 */ /* 0x0001e20000000800 */
[----:B------:R-:W-:Y:S01]  /*18d0*/  BAR.SYNC.DEFER_BLOCKING 0x0 ;  /* 0x0000000000007b1d */ /* 0x000fe20000010000 */
[----:B------:R-:W-:-:S10]  /*18e0*/  ISETP.NE.AND P0, PT, R3, RZ, PT ;  /* 0x000000ff0300720c */ /* 0x000fd40003f05270 */
[----:B0-----:R-:W-:Y:S05]  /*18f0*/  @!P1 BRA `(.L_x_33) ;  /* 0x00000000002c9947 */ /* 0x001fea0003800000 */
.L_x_34:
[----:B------:R-:W-:-:S04]  /*1900*/  SHF.R.U32.HI R7, RZ, 0x1, R6 ;  /* 0x00000001ff077819 */ /* 0x000fc80000011606 */
[----:B------:R-:W-:-:S13]  /*1910*/  ISETP.GE.U32.AND P1, PT, R3, R7, PT ;  /* 0x000000070300720c */ /* 0x000fda0003f26070 */
[----:B--2---:R-:W-:Y:S01]  /*1920*/  @!P1 IMAD R0, R7, 0x4, R4 ;  /* 0x0000000407009824 */ /* 0x004fe200078e0204 */
        /* <DEDUP_REMOVED lines=8> */
.L_x_33:
[----:B------:R-:W-:Y:S05]  /*19b0*/  @P0 EXIT ;  /* 0x000000000000094d */ /* 0x000fea0003800000 */
[----:B------:R-:W0:Y:S01]  /*19c0*/  S2UR UR5, SR_CgaCtaId ;  /* 0x00000000000579c3 */ /* 0x000e220000008800 */
[----:B------:R-:W-:-:S07]  /*19d0*/  UMOV UR4, 0x400 ;  /* 0x0000040000047882 */ /* 0x000fce0000000000 */
[----:B------:R-:W1:Y:S08]  /*19e0*/  LDC R3, c[0x0][0x388] ;  /* 0x0000e200ff037b82 */ /* 0x000e700000000800 */
[----:B------:R-:W3:Y:S01]  /*19f0*/  LDC.64 R4, c[0x0][0x3a8] ;  /* 0x0000ea00ff047b82 */ /* 0x000ee20000000a00 */
[----:B0-----:R-:W-:Y:S01]  /*1a00*/  ULEA UR4, UR5, UR4, 0x18 ;  /* 0x0000000405047291 */ /* 0x001fe2000f8ec0ff */
[----:B-1----:R-:W-:-:S08]  /*1a10*/  IMAD R3, R3, UR7, R2 ;  /* 0x0000000703037c24 */ /* 0x002fd0000f8e0202 */
[----:B------:R-:W0:Y:S01]  /*1a20*/  LDS R7, [UR4] ;  /* 0x00000004ff077984 */ /* 0x000e220008000800 */
[----:B---3--:R-:W-:-:S05]  /*1a30*/  IMAD.WIDE.U32 R2, R3, 0x4, R4 ;  /* 0x0000000403027825 */ /* 0x008fca00078e0004 */
[----:B0-----:R-:W-:Y:S01]  /*1a40*/  STG.E desc[UR10][R2.64], R7 ;  /* 0x0000000702007986 */ /* 0x001fe2000c10190a */
[----:B------:R-:W-:Y:S05]  /*1a50*/  EXIT ;  /* 0x000000000000794d */ /* 0x000fea0003800000 */
        .weak           $__internal_0_$__cuda_sm3x_div_rn_noftz_f32_slowpath
        .type           $__internal_0_$__cuda_sm3x_div_rn_noftz_f32_slowpath,@function
        .size           $__internal_0_$__cuda_sm3x_div_rn_noftz_f32_slowpath,(.L_x_47 - $__internal_0_$__cuda_sm3x_div_rn_noftz_f32_slowpath)
$__internal_0_$__cuda_sm3x_div_rn_noftz_f32_slowpath:
[----:B------:R-:W-:Y:S01]  /*1a60*/  SHF.R.U32.HI R15, RZ, 0x17, R8 ;  /* 0x00000017ff0f7819 */ /* 0x000fe20000011608 */
[----:B------:R-:W-:Y:S01]  /*1a70*/  BSSY.RECONVERGENT B3, `(.L_x_35) ;  /* 0x0000064000037945 */ /* 0x000fe20003800200 */
[--C-:B------:R-:W-:Y:S01]  /*1a80*/  SHF.R.U32.HI R22, RZ, 0x17, R13.reuse ;  /* 0x00000017ff167819 */ /* 0x100fe2000001160d */
[----:B------:R-:W-:Y:S01]  /*1a90*/  IMAD.MOV.U32 R23, RZ, RZ, R13 ;  /* 0x000000ffff177224 */ /* 0x000fe200078e000d */
[----:B------:R-:W-:Y:S02]  /*1aa0*/  LOP3.LUT R15, R15, 0xff, RZ, 0xc0, !PT ;  /* 0x000000ff0f0f7812 */ /* 0x000fe400078ec0ff */
[----:B------:R-:W-:Y:S02]  /*1ab0*/  LOP3.LUT R22, R22, 0xff, RZ, 0xc0, !PT ;  /* 0x000000ff16167812 */ /* 0x000fe400078ec0ff */
[----:B------:R-:W-:Y:S01]  /*1ac0*/  MOV R12, R8 ;  /* 0x00000008000c7202 */ /* 0x000fe20000000f00 */
[----:B------:R-:W-:Y:S02]  /*1ad0*/  VIADD R25, R15, 0xffffffff ;  /* 0xffffffff0f197836 */ /* 0x000fe40000000000 */
[----:B------:R-:W-:-:S03]  /*1ae0*/  VIADD R24, R22, 0xffffffff ;  /* 0xffffffff16187836 */ /* 0x000fc60000000000 */
[----:B------:R-:W-:-:S04]  /*1af0*/  ISETP.GT.U32.AND P0, PT, R25, 0xfd, PT ;  /* 0x000000fd1900780c */ /* 0x000fc80003f04070 */
[----:B------:R-:W-:-:S13]  /*1b00*/  ISETP.GT.U32.OR P0, PT, R24, 0xfd, P0 ;  /* 0x000000fd1800780c */ /* 0x000fda0000704470 */
[----:B------:R-:W-:Y:S01]  /*1b10*/  @!P0 IMAD.MOV.U32 R21, RZ, RZ, RZ ;  /* 0x000000ffff158224 */ /* 0x000fe200078e00ff */
[----:B------:R-:W-:Y:S06]  /*1b20*/  @!P0 BRA `(.L_x_36) ;  /* 0x00000000005c8947 */ /* 0x000fec0003800000 */
[----:B------:R-:W-:Y:S02]  /*1b30*/  FSETP.GTU.FTZ.AND P0, PT, |R13|, +INF , PT ;  /* 0x7f8000000d00780b */ /* 0x000fe40003f1c200 */
[----:B------:R-:W-:-:S04]  /*1b40*/  FSETP.GTU.FTZ.AND P1, PT, |R8|, +INF , PT ;  /* 0x7f8000000800780b */ /* 0x000fc80003f3c200 */
[----:B------:R-:W-:-:S13]  /*1b50*/  PLOP3.LUT P0, PT, P0, P1, PT, 0xf8, 0x8f ;  /* 0x00000000008f781c */ /* 0x000fda0000703f70 */
[----:B------:R-:W-:Y:S05]  /*1b60*/  @P0 BRA `(.L_x_37) ;  /* 0x00000004004c0947 */ /* 0x000fea0003800000 */
[----:B------:R-:W-:-:S13]  /*1b70*/  LOP3.LUT P0, RZ, R12, 0x7fffffff, R23, 0xc8, !PT ;  /* 0x7fffffff0cff7812 */ /* 0x000fda000780c817 */
[----:B------:R-:W-:Y:S05]  /*1b80*/  @!P0 BRA `(.L_x_38) ;  /* 0x00000004003c8947 */ /* 0x000fea0003800000 */
[C---:B------:R-:W-:Y:S02]  /*1b90*/  FSETP.NEU.FTZ.AND P2, PT, |R13|.reuse, +INF , PT ;  /* 0x7f8000000d00780b */ /* 0x040fe40003f5d200 */
[----:B------:R-:W-:Y:S02]  /*1ba0*/  FSETP.NEU.FTZ.AND P1, PT, |R8|, +INF , PT ;  /* 0x7f8000000800780b */ /* 0x000fe40003f3d200 */
[----:B------:R-:W-:-:S11]  /*1bb0*/  FSETP.NEU.FTZ.AND P0, PT, |R13|, +INF , PT ;  /* 0x7f8000000d00780b */ /* 0x000fd60003f1d200 */
[----:B------:R-:W-:Y:S05]  /*1bc0*/  @!P1 BRA !P2, `(.L_x_38) ;  /* 0x00000004002c9947 */ /* 0x000fea0005000000 */
[----:B------:R-:W-:-:S04]  /*1bd0*/  LOP3.LUT P2, RZ, R23, 0x7fffffff, RZ, 0xc0, !PT ;  /* 0x7fffffff17ff7812 */ /* 0x000fc8000784c0ff */
[----:B------:R-:W-:-:S13]  /*1be0*/  PLOP3.LUT P1, PT, P1, P2, PT, 0x2f, 0xf2 ;  /* 0x0000000000f2781c */ /* 0x000fda0000f24577 */
[----:B------:R-:W-:Y:S05]  /*1bf0*/  @P1 BRA `(.L_x_39) ;  /* 0x0000000400181947 */ /* 0x000fea0003800000 */
[----:B------:R-:W-:-:S04]  /*1c00*/  LOP3.LUT P1, RZ, R12, 0x7fffffff, RZ, 0xc0, !PT ;  /* 0x7fffffff0cff7812 */ /* 0x000fc8000782c0ff */
[----:B------:R-:W-:-:S13]  /*1c10*/  PLOP3.LUT P0, PT, P0, P1, PT, 0x2f, 0xf2 ;  /* 0x0000000000f2781c */ /* 0x000fda0000702577 */
[----:B------:R-:W-:Y:S05]  /*1c20*/  @P0 BRA `(.L_x_40) ;  /* 0x0000000400000947 */ /* 0x000fea0003800000 */
[----:B------:R-:W-:Y:S02]  /*1c30*/  ISETP.GE.AND P0, PT, R24, RZ, PT ;  /* 0x000000ff1800720c */ /* 0x000fe40003f06270 */
[----:B------:R-:W-:-:S11]  /*1c40*/  ISETP.GE.AND P1, PT, R25, RZ, PT ;  /* 0x000000ff1900720c */ /* 0x000fd60003f26270 */
[----:B------:R-:W-:Y:S02]  /*1c50*/  @P0 IMAD.MOV.U32 R21, RZ, RZ, RZ ;  /* 0x000000ffff150224 */ /* 0x000fe400078e00ff */
[----:B------:R-:W-:Y:S01]  /*1c60*/  @!P0 FFMA R23, R13, 1.84467440737095516160e+19, RZ ;  /* 0x5f8000000d178823 */ /* 0x000fe200000000ff */
[----:B------:R-:W-:Y:S02]  /*1c70*/  @!P0 IMAD.MOV.U32 R21, RZ, RZ, -0x40 ;  /* 0xffffffc0ff158424 */ /* 0x000fe400078e00ff */
[----:B------:R-:W-:Y:S02]  /*1c80*/  @!P1 FFMA R12, R8, 1.84467440737095516160e+19, RZ ;  /* 0x5f800000080c9823 */ /* 0x000fe400000000ff */
[----:B------:R-:W-:-:S07]  /*1c90*/  @!P1 VIADD R21, R21, 0x40 ;  /* 0x0000004015159836 */ /* 0x000fce0000000000 */
.L_x_36:
[----:B------:R-:W-:Y:S01]  /*1ca0*/  LEA R13, R15, 0xc0800000, 0x17 ;  /* 0xc08000000f0d7811 */ /* 0x000fe200078eb8ff */
[----:B------:R-:W-:Y:S01]  /*1cb0*/  BSSY.RECONVERGENT B4, `(.L_x_41) ;  /* 0x0000036000047945 */ /* 0x000fe20003800200 */
[----:B------:R-:W-:-:S03]  /*1cc0*/  IADD3 R22, PT, PT, R22, -0x7f, RZ ;  /* 0xffffff8116167810 */ /* 0x000fc60007ffe0ff */
[----:B------:R-:W-:Y:S02]  /*1cd0*/  IMAD.IADD R25, R12, 0x1, -R13 ;  /* 0x000000010c197824 */ /* 0x000fe400078e0a0d */
[C---:B------:R-:W-:Y:S01]  /*1ce0*/  IMAD R12, R22.reuse, -0x800000, R23 ;  /* 0xff800000160c7824 */ /* 0x040fe200078e0217 */
[----:B------:R-:W-:Y:S01]  /*1cf0*/  IADD3 R22, PT, PT, R22, 0x7f, -R15 ;  /* 0x0000007f16167810 */ /* 0x000fe20007ffe80f */
[----:B------:R-:W0:Y:S01]  /*1d00*/  MUFU.RCP R24, R25 ;  /* 0x0000001900187308 */ /* 0x000e220000001000 */
[----:B------:R-:W-:-:S03]  /*1d10*/  FADD.FTZ R13, -R25, -RZ ;  /* 0x800000ff190d7221 */ /* 0x000fc60000010100 */
[----:B------:R-:W-:Y:S02]  /*1d20*/  IMAD.IADD R22, R22, 0x1, R21 ;  /* 0x0000000116167824 */ /* 0x000fe400078e0215 */
[----:B0-----:R-:W-:-:S04]  /*1d30*/  FFMA R27, R24, R13, 1 ;  /* 0x3f800000181b7423 */ /* 0x001fc8000000000d */
[----:B------:R-:W-:-:S04]  /*1d40*/  FFMA R23, R24, R27, R24 ;  /* 0x0000001b18177223 */ /* 0x000fc80000000018 */
[----:B------:R-:W-:-:S04]  /*1d50*/  FFMA R24, R12, R23, RZ ;  /* 0x000000170c187223 */ /* 0x000fc800000000ff */
[----:B------:R-:W-:-:S04]  /*1d60*/  FFMA R26, R13, R24, R12 ;  /* 0x000000180d1a7223 */ /* 0x000fc8000000000c */
[----:B------:R-:W-:-:S04]  /*1d70*/  FFMA R24, R23, R26, R24 ;  /* 0x0000001a17187223 */ /* 0x000fc80000000018 */
[----:B------:R-:W-:-:S04]  /*1d80*/  FFMA R13, R13, R24, R12 ;  /* 0x000000180d0d7223 */ /* 0x000fc8000000000c */
[----:B------:R-:W-:-:S05]  /*1d90*/  FFMA R12, R23, R13, R24 ;  /* 0x0000000d170c7223 */ /* 0x000fca0000000018 */
[----:B------:R-:W-:-:S04]  /*1da0*/  SHF.R.U32.HI R15, RZ, 0x17, R12 ;  /* 0x00000017ff0f7819 */ /* 0x000fc8000001160c */
[----:B------:R-:W-:-:S05]  /*1db0*/  LOP3.LUT R15, R15, 0xff, RZ, 0xc0, !PT ;  /* 0x000000ff0f0f7812 */ /* 0x000fca00078ec0ff */
[----:B------:R-:W-:-:S04]  /*1dc0*/  IMAD.IADD R15, R15, 0x1, R22 ;  /* 0x000000010f0f7824 */ /* 0x000fc800078e0216 */
[----:B------:R-:W-:-:S05]  /*1dd0*/  VIADD R21, R15, 0xffffffff ;  /* 0xffffffff0f157836 */ /* 0x000fca0000000000 */
[----:B------:R-:W-:-:S13]  /*1de0*/  ISETP.GE.U32.AND P0, PT, R21, 0xfe, PT ;  /* 0x000000fe1500780c */ /* 0x000fda0003f06070 */
[----:B------:R-:W-:Y:S05]  /*1df0*/  @!P0 BRA `(.L_x_42) ;  /* 0x0000000000808947 */ /* 0x000fea0003800000 */
[----:B------:R-:W-:-:S13]  /*1e00*/  ISETP.GT.AND P0, PT, R15, 0xfe, PT ;  /* 0x000000fe0f00780c */ /* 0x000fda0003f04270 */
[----:B------:R-:W-:Y:S05]  /*1e10*/  @P0 BRA `(.L_x_43) ;  /* 0x00000000006c0947 */ /* 0x000fea0003800000 */
[----:B------:R-:W-:-:S13]  /*1e20*/  ISETP.GE.AND P0, PT, R15, 0x1, PT ;  /* 0x000000010f00780c */ /* 0x000fda0003f06270 */
[----:B------:R-:W-:Y:S05]  /*1e30*/  @P0 BRA `(.L_x_44) ;  /* 0x0000000000740947 */ /* 0x000fea0003800000 */
[----:B------:R-:W-:Y:S02]  /*1e40*/  ISETP.GE.AND P0, PT, R15, -0x18, PT ;  /* 0xffffffe80f00780c */ /* 0x000fe40003f06270 */
[----:B------:R-:W-:-:S11]  /*1e50*/  LOP3.LUT R12, R12, 0x80000000, RZ, 0xc0, !PT ;  /* 0x800000000c0c7812 */ /* 0x000fd600078ec0ff */
[----:B------:R-:W-:Y:S05]  /*1e60*/  @!P0 BRA `(.L_x_44) ;  /* 0x0000000000688947 */ /* 0x000fea0003800000 */
[-CC-:B------:R-:W-:Y:S01]  /*1e70*/  FFMA.RZ R21, R23, R13.reuse, R24.reuse ;  /* 0x0000000d17157223 */ /* 0x180fe2000000c018 */
[C---:B------:R-:W-:Y:S02]  /*1e80*/  ISETP.NE.AND P2, PT, R15.reuse, RZ, PT ;  /* 0x000000ff0f00720c */ /* 0x040fe40003f45270 */
[----:B------:R-:W-:Y:S02]  /*1e90*/  ISETP.NE.AND P1, PT, R15, RZ, PT ;  /* 0x000000ff0f00720c */ /* 0x000fe40003f25270 */
[----:B------:R-:W-:Y:S01]  /*1ea0*/  LOP3.LUT R22, R21, 0x7fffff, RZ, 0xc0, !PT ;  /* 0x007fffff15167812 */ /* 0x000fe200078ec0ff */
[CCC-:B------:R-:W-:Y:S01]  /*1eb0*/  FFMA.RP R21, R23.reuse, R13.reuse, R24.reuse ;  /* 0x0000000d17157223 */ /* 0x1c0fe20000008018 */
[----:B------:R-:W-:Y:S01]  /*1ec0*/  FFMA.RM R24, R23, R13, R24 ;  /* 0x0000000d17187223 */ /* 0x000fe20000004018 */
[----:B------:R-:W-:Y:S01]  /*1ed0*/  VIADD R13, R15, 0x20 ;  /* 0x000000200f0d7836 */ /* 0x000fe20000000000 */
[----:B------:R-:W-:Y:S01]  /*1ee0*/  LOP3.LUT R22, R22, 0x800000, RZ, 0xfc, !PT ;  /* 0x0080000016167812 */ /* 0x000fe200078efcff */
[----:B------:R-:W-:-:S02]  /*1ef0*/  IMAD.MOV R15, RZ, RZ, -R15 ;  /* 0x000000ffff0f7224 */ /* 0x000fc400078e0a0f */
[----:B------:R-:W-:Y:S02]  /*1f00*/  FSETP.NEU.FTZ.AND P0, PT, R21, R24, PT ;  /* 0x000000181500720b */ /* 0x000fe40003f1d000 */
[----:B------:R-:W-:Y:S02]  /*1f10*/  SHF.L.U32 R13, R22, R13, RZ ;  /* 0x0000000d160d7219 */ /* 0x000fe400000006ff */
[----:B------:R-:W-:Y:S02]  /*1f20*/  SEL R15, R15, RZ, P2 ;  /* 0x000000ff0f0f7207 */ /* 0x000fe40001000000 */
[----:B------:R-:W-:Y:S02]  /*1f30*/  ISETP.NE.AND P1, PT, R13, RZ, P1 ;  /* 0x000000ff0d00720c */ /* 0x000fe40000f25270 */
[----:B------:R-:W-:Y:S02]  /*1f40*/  SHF.R.U32.HI R15, RZ, R15, R22 ;  /* 0x0000000fff0f7219 */ /* 0x000fe40000011616 */
[----:B------:R-:W-:-:S02]  /*1f50*/  PLOP3.LUT P0, PT, P0, P1, PT, 0xf8, 0x8f ;  /* 0x00000000008f781c */ /* 0x000fc40000703f70 */
[----:B------:R-:W-:Y:S02]  /*1f60*/  SHF.R.U32.HI R22, RZ, 0x1, R15 ;  /* 0x00000001ff167819 */ /* 0x000fe4000001160f */
[----:B------:R-:W-:-:S04]  /*1f70*/  SEL R13, RZ, 0x1, !P0 ;  /* 0x00000001ff0d7807 */ /* 0x000fc80004000000 */
[----:B------:R-:W-:-:S04]  /*1f80*/  LOP3.LUT R24, R13, 0x1, R22, 0xf8, !PT ;  /* 0x000000010d187812 */ /* 0x000fc800078ef816 */
[----:B------:R-:W-:-:S04]  /*1f90*/  LOP3.LUT R15, R24, R15, RZ, 0xc0, !PT ;  /* 0x0000000f180f7212 */ /* 0x000fc800078ec0ff */
[----:B------:R-:W-:-:S04]  /*1fa0*/  IADD3 R15, PT, PT, R22, R15, RZ ;  /* 0x0000000f160f7210 */ /* 0x000fc80007ffe0ff */
[----:B------:R-:W-:Y:S01]  /*1fb0*/  LOP3.LUT R12, R15, R12, RZ, 0xfc, !PT ;  /* 0x0000000c0f0c7212 */ /* 0x000fe200078efcff */
[----:B------:R-:W-:Y:S06]  /*1fc0*/  BRA `(.L_x_44) ;  /* 0x0000000000107947 */ /* 0x000fec0003800000 */
.L_x_43:
[----:B------:R-:W-:-:S04]  /*1fd0*/  LOP3.LUT R12, R12, 0x80000000, RZ, 0xc0, !PT ;  /* 0x800000000c0c7812 */ /* 0x000fc800078ec0ff */
[----:B------:R-:W-:Y:S01]  /*1fe0*/  LOP3.LUT R12, R12, 0x7f800000, RZ, 0xfc, !PT ;  /* 0x7f8000000c0c7812 */ /* 0x000fe200078efcff */
[----:B------:R-:W-:Y:S06]  /*1ff0*/  BRA `(.L_x_44) ;  /* 0x0000000000047947 */ /* 0x000fec0003800000 */
.L_x_42:
[----:B------:R-:W-:-:S07]  /*2000*/  IMAD R12, R22, 0x800000, R12 ;  /* 0x00800000160c7824 */ /* 0x000fce00078e020c */
.L_x_44:
[----:B------:R-:W-:Y:S05]  /*2010*/  BSYNC.RECONVERGENT B4 ;  /* 0x0000000000047941 */ /* 0x000fea0003800200 */
.L_x_41:
[----:B------:R-:W-:Y:S05]  /*2020*/  BRA `(.L_x_45) ;  /* 0x0000000000207947 */ /* 0x000fea0003800000 */
.L_x_40:
[----:B------:R-:W-:-:S04]  /*2030*/  LOP3.LUT R12, R12, 0x80000000, R23, 0x48, !PT ;  /* 0x800000000c0c7812 */ /* 0x000fc800078e4817 */
[----:B------:R-:W-:Y:S01]  /*2040*/  LOP3.LUT R12, R12, 0x7f800000, RZ, 0xfc, !PT ;  /* 0x7f8000000c0c7812 */ /* 0x000fe200078efcff */
[----:B------:R-:W-:Y:S06]  /*2050*/  BRA `(.L_x_45) ;  /* 0x0000000000147947 */ /* 0x000fec0003800000 */
.L_x_39:
[----:B------:R-:W-:Y:S01]  /*2060*/  LOP3.LUT R12, R12, 0x80000000, R23, 0x48, !PT ;  /* 0x800000000c0c7812 */ /* 0x000fe200078e4817 */
[----:B------:R-:W-:Y:S06]  /*2070*/  BRA `(.L_x_45) ;  /* 0x00000000000c7947 */ /* 0x000fec0003800000 */
.L_x_38:
[----:B------:R-:W0:Y:S01]  /*2080*/  MUFU.RSQ R12, -QNAN ;  /* 0xffc00000000c7908 */ /* 0x000e220000001400 */
[----:B------:R-:W-:Y:S05]  /*2090*/  BRA `(.L_x_45) ;  /* 0x0000000000047947 */ /* 0x000fea0003800000 */
.L_x_37:
[----:B------:R-:W-:-:S07]  /*20a0*/  FADD.FTZ R12, R13, R8 ;  /* 0x000000080d0c7221 */ /* 0x000fce0000010000 */
.L_x_45:
[----:B------:R-:W-:Y:S05]  /*20b0*/  BSYNC.RECONVERGENT B3 ;  /* 0x0000000000037941 */ /* 0x000fea0003800200 */
.L_x_35:
[----:B0-----:R-:W-:Y:S02]  /*20c0*/  IMAD.MOV.U32 R15, RZ, RZ, R12 ;  /* 0x000000ffff0f7224 */ /* 0x001fe400078e000c */
[----:B------:R-:W-:Y:S02]  /*20d0*/  IMAD.MOV.U32 R12, RZ, RZ, R14 ;  /* 0x000000ffff0c7224 */ /* 0x000fe400078e000e */
[----:B------:R-:W-:-:S04]  /*20e0*/  IMAD.MOV.U32 R13, RZ, RZ, 0x0 ;  /* 0x00000000ff0d7424 */ /* 0x000fc800078e00ff */
[----:B------:R-:W-:Y:S05]  /*20f0*/  RET.REL.NODEC R12 `(execute_task) ;  /* 0xffffffdc0cc07950 */ /* 0x000fea0003c3ffff */
.L_x_46:
[----:B------:R-:W-:-:S00]  /*2100*/  BRA `(.L_x_46) ;  /* 0xfffffffc00fc7947 */ /* 0x000fc0000383ffff */
[----:B------:R-:W-:-:S00]  /*2110*/  NOP ;  /* 0x0000000000007918 */ /* 0x000fc00000000000 */
        /* <DEDUP_REMOVED lines=14> */
.L_x_47:


//--------------------- .nv.shared.execute_task   --------------------------
	.section	.nv.shared.execute_task,"aw",@nobits
	.sectionflags	@""
	.align	4
.nv.shared.execute_task:
	.zero		2048


//--------------------- .nv.shared.reserved.0     --------------------------
	.section	.nv.shared.reserved.0,"aw",@nobits
	.weak		__nv_reservedSMEM_offset_0_alias
	.size		__nv_reservedSMEM_offset_0_alias, 0, 64
	.other		__nv_reservedSMEM_offset_0_alias,@"STO_CUDA_RESERVED_SHARED STV_DEFAULT"
__nv_reservedSMEM_offset_0_alias:
	.zero		0
	.zero		64


//--------------------- .nv.constant0.execute_task --------------------------
	.section	.nv.constant0.execute_task,"a",@progbits
	.sectionflags	@""
	.align	4
.nv.constant0.execute_task:
	.zero		944


//--------------------- SYMBOLS --------------------------

	.type		.nv.reservedSmem.offset0,@object
	.size		.nv.reservedSmem.offset0,0x4
	.type		.nv.reservedSmem.cap,@object
	.size		.nv.reservedSmem.cap,0x4
